//
// Generated by NVIDIA NVVM Compiler
//
// Compiler Build ID: CL-36424714
// Cuda compilation tools, release 13.0, V13.0.88
// Based on NVVM 20.0.0
//

.version 9.0
.target sm_100
.address_size 64

	// .globl	_Z6resultP3ROBii
.extern .func  (.param .b32 func_retval0) vprintf
(
	.param .b64 vprintf_param_0,
	.param .b64 vprintf_param_1
)
;
.global .align 1 .b8 $str$2[65] = {126, 126, 126, 126, 126, 126, 126, 126, 126, 73, 110, 115, 116, 114, 117, 99, 116, 105, 111, 110, 115, 58, 32, 37, 100, 44, 32, 66, 97, 116, 99, 104, 58, 32, 37, 100, 44, 32, 80, 114, 101, 100, 105, 99, 116, 105, 111, 110, 58, 32, 37, 108, 117, 32, 126, 126, 126, 126, 126, 126, 126, 126, 126, 10};

.visible .entry _Z6resultP3ROBii(
	.param .u64 .ptr .align 1 _Z6resultP3ROBii_param_0,
	.param .u32 _Z6resultP3ROBii_param_1,
	.param .u32 _Z6resultP3ROBii_param_2
)
{
	.local .align 16 .b8 	__local_depot0[16];
	.reg .b64 	%SP;
	.reg .b64 	%SPL;
	.reg .pred 	%p<10>;
	.reg .b32 	%r<26>;
	.reg .b64 	%rd<103>;

	mov.u64 	%SPL, __local_depot0;
	cvta.local.u64 	%SP, %SPL;
	ld.param.u64 	%rd22, [_Z6resultP3ROBii_param_0];
	ld.param.u32 	%r16, [_Z6resultP3ROBii_param_1];
	ld.param.u32 	%r17, [_Z6resultP3ROBii_param_2];
	cvta.to.global.u64 	%rd1, %rd22;
	setp.lt.s32 	%p1, %r16, 1;
	mov.b64 	%rd102, 0;
	@%p1 bra 	$L__BB0_13;
	and.b32  	%r1, %r16, 15;
	setp.lt.u32 	%p2, %r16, 16;
	mov.b64 	%rd102, 0;
	mov.b32 	%r23, 0;
	@%p2 bra 	$L__BB0_4;
	and.b32  	%r23, %r16, 2147483632;
	neg.s32 	%r21, %r23;
	add.s64 	%rd92, %rd1, 1238672;
	mov.b64 	%rd102, 0;
$L__BB0_3:
	.pragma "nounroll";
	ld.global.u64 	%rd26, [%rd92+-1101056];
	add.s64 	%rd27, %rd26, %rd102;
	ld.global.u64 	%rd28, [%rd92+-963424];
	add.s64 	%rd29, %rd28, %rd27;
	ld.global.u64 	%rd30, [%rd92+-825792];
	add.s64 	%rd31, %rd30, %rd29;
	ld.global.u64 	%rd32, [%rd92+-688160];
	add.s64 	%rd33, %rd32, %rd31;
	ld.global.u64 	%rd34, [%rd92+-550528];
	add.s64 	%rd35, %rd34, %rd33;
	ld.global.u64 	%rd36, [%rd92+-412896];
	add.s64 	%rd37, %rd36, %rd35;
	ld.global.u64 	%rd38, [%rd92+-275264];
	add.s64 	%rd39, %rd38, %rd37;
	ld.global.u64 	%rd40, [%rd92+-137632];
	add.s64 	%rd41, %rd40, %rd39;
	ld.global.u64 	%rd42, [%rd92];
	add.s64 	%rd43, %rd42, %rd41;
	ld.global.u64 	%rd44, [%rd92+137632];
	add.s64 	%rd45, %rd44, %rd43;
	ld.global.u64 	%rd46, [%rd92+275264];
	add.s64 	%rd47, %rd46, %rd45;
	ld.global.u64 	%rd48, [%rd92+412896];
	add.s64 	%rd49, %rd48, %rd47;
	ld.global.u64 	%rd50, [%rd92+550528];
	add.s64 	%rd51, %rd50, %rd49;
	ld.global.u64 	%rd52, [%rd92+688160];
	add.s64 	%rd53, %rd52, %rd51;
	ld.global.u64 	%rd54, [%rd92+825792];
	add.s64 	%rd55, %rd54, %rd53;
	ld.global.u64 	%rd56, [%rd92+963424];
	add.s64 	%rd102, %rd56, %rd55;
	add.s32 	%r21, %r21, 16;
	add.s64 	%rd92, %rd92, 2202112;
	setp.ne.s32 	%p3, %r21, 0;
	@%p3 bra 	$L__BB0_3;
$L__BB0_4:
	setp.eq.s32 	%p4, %r1, 0;
	@%p4 bra 	$L__BB0_13;
	and.b32  	%r7, %r16, 7;
	setp.lt.u32 	%p5, %r1, 8;
	@%p5 bra 	$L__BB0_7;
	mul.wide.u32 	%rd58, %r23, 137632;
	add.s64 	%rd59, %rd1, %rd58;
	ld.global.u64 	%rd60, [%rd59+137616];
	add.s64 	%rd61, %rd60, %rd102;
	ld.global.u64 	%rd62, [%rd59+275248];
	add.s64 	%rd63, %rd62, %rd61;
	ld.global.u64 	%rd64, [%rd59+412880];
	add.s64 	%rd65, %rd64, %rd63;
	ld.global.u64 	%rd66, [%rd59+550512];
	add.s64 	%rd67, %rd66, %rd65;
	ld.global.u64 	%rd68, [%rd59+688144];
	add.s64 	%rd69, %rd68, %rd67;
	ld.global.u64 	%rd70, [%rd59+825776];
	add.s64 	%rd71, %rd70, %rd69;
	ld.global.u64 	%rd72, [%rd59+963408];
	add.s64 	%rd73, %rd72, %rd71;
	ld.global.u64 	%rd74, [%rd59+1101040];
	add.s64 	%rd102, %rd74, %rd73;
	add.s32 	%r23, %r23, 8;
$L__BB0_7:
	setp.eq.s32 	%p6, %r7, 0;
	@%p6 bra 	$L__BB0_13;
	and.b32  	%r10, %r16, 3;
	setp.lt.u32 	%p7, %r7, 4;
	@%p7 bra 	$L__BB0_10;
	mul.wide.u32 	%rd76, %r23, 137632;
	add.s64 	%rd77, %rd1, %rd76;
	ld.global.u64 	%rd78, [%rd77+137616];
	add.s64 	%rd79, %rd78, %rd102;
	ld.global.u64 	%rd80, [%rd77+275248];
	add.s64 	%rd81, %rd80, %rd79;
	ld.global.u64 	%rd82, [%rd77+412880];
	add.s64 	%rd83, %rd82, %rd81;
	ld.global.u64 	%rd84, [%rd77+550512];
	add.s64 	%rd102, %rd84, %rd83;
	add.s32 	%r23, %r23, 4;
$L__BB0_10:
	setp.eq.s32 	%p8, %r10, 0;
	@%p8 bra 	$L__BB0_13;
	mul.wide.u32 	%rd85, %r23, 137632;
	add.s64 	%rd86, %rd85, %rd1;
	add.s64 	%rd100, %rd86, 137616;
	neg.s32 	%r25, %r10;
$L__BB0_12:
	.pragma "nounroll";
	ld.global.u64 	%rd87, [%rd100];
	add.s64 	%rd102, %rd87, %rd102;
	add.s64 	%rd100, %rd100, 137632;
	add.s32 	%r25, %r25, 1;
	setp.ne.s32 	%p9, %r25, 0;
	@%p9 bra 	$L__BB0_12;
$L__BB0_13:
	add.u64 	%rd88, %SP, 0;
	add.u64 	%rd89, %SPL, 0;
	st.local.v2.u32 	[%rd89], {%r17, %r16};
	st.local.u64 	[%rd89+8], %rd102;
	mov.u64 	%rd90, $str$2;
	cvta.global.u64 	%rd91, %rd90;
	{ // callseq 0, 0
	.param .b64 param0;
	st.param.b64 	[param0], %rd91;
	.param .b64 param1;
	st.param.b64 	[param1], %rd88;
	.param .b32 retval0;
	call.uni (retval0), 
	vprintf, 
	(
	param0, 
	param1
	);
	ld.param.b32 	%r19, [retval0];
	} // callseq 0
	ret;

}
	// .globl	_Z6updateP3ROBPfS1_S1_Pii
.visible .entry _Z6updateP3ROBPfS1_S1_Pii(
	.param .u64 .ptr .align 1 _Z6updateP3ROBPfS1_S1_Pii_param_0,
	.param .u64 .ptr .align 1 _Z6updateP3ROBPfS1_S1_Pii_param_1,
	.param .u64 .ptr .align 1 _Z6updateP3ROBPfS1_S1_Pii_param_2,
	.param .u64 .ptr .align 1 _Z6updateP3ROBPfS1_S1_Pii_param_3,
	.param .u64 .ptr .align 1 _Z6updateP3ROBPfS1_S1_Pii_param_4,
	.param .u32 _Z6updateP3ROBPfS1_S1_Pii_param_5
)
{
	.reg .pred 	%p<29>;
	.reg .b16 	%rs<2>;
	.reg .b32 	%r<49>;
	.reg .b32 	%f<74>;
	.reg .b64 	%rd<36>;

	ld.param.u64 	%rd12, [_Z6updateP3ROBPfS1_S1_Pii_param_0];
	ld.param.u64 	%rd13, [_Z6updateP3ROBPfS1_S1_Pii_param_1];
	ld.param.u64 	%rd14, [_Z6updateP3ROBPfS1_S1_Pii_param_2];
	ld.param.u64 	%rd15, [_Z6updateP3ROBPfS1_S1_Pii_param_3];
	ld.param.u64 	%rd16, [_Z6updateP3ROBPfS1_S1_Pii_param_4];
	ld.param.u32 	%r9, [_Z6updateP3ROBPfS1_S1_Pii_param_5];
	cvta.to.global.u64 	%rd1, %rd16;
	cvta.to.global.u64 	%rd2, %rd15;
	cvta.to.global.u64 	%rd3, %rd14;
	mov.u32 	%r10, %ctaid.x;
	mov.u32 	%r1, %ntid.x;
	mov.u32 	%r11, %tid.x;
	mad.lo.s32 	%r48, %r10, %r1, %r11;
	setp.ge.s32 	%p1, %r48, %r9;
	@%p1 bra 	$L__BB1_10;
	mov.u32 	%r12, %nctaid.x;
	mul.lo.s32 	%r3, %r12, %r1;
	cvta.to.global.u64 	%rd4, %rd12;
	cvta.to.global.u64 	%rd5, %rd13;
$L__BB1_2:
	mul.lo.s32 	%r13, %r48, 22;
	mul.wide.s32 	%rd17, %r48, 137632;
	add.s64 	%rd6, %rd4, %rd17;
	ld.global.u32 	%r14, [%rd6+137604];
	setp.eq.s32 	%p2, %r14, 0;
	add.s32 	%r15, %r14, -1;
	selp.b32 	%r5, 399, %r15, %p2;
	mul.wide.s32 	%rd18, %r13, 4;
	add.s64 	%rd19, %rd5, %rd18;
	ld.global.f32 	%f2, [%rd19+8];
	ld.global.f32 	%f3, [%rd19+12];
	setp.lt.f32 	%p3, %f2, %f3;
	selp.f32 	%f4, %f3, %f2, %p3;
	selp.u32 	%r16, 1, 0, %p3;
	ld.global.f32 	%f5, [%rd19+16];
	setp.lt.f32 	%p4, %f4, %f5;
	selp.f32 	%f6, %f5, %f4, %p4;
	selp.b32 	%r17, 2, %r16, %p4;
	ld.global.f32 	%f7, [%rd19+20];
	setp.lt.f32 	%p5, %f6, %f7;
	selp.f32 	%f8, %f7, %f6, %p5;
	selp.b32 	%r18, 3, %r17, %p5;
	ld.global.f32 	%f9, [%rd19+24];
	setp.lt.f32 	%p6, %f8, %f9;
	selp.f32 	%f10, %f9, %f8, %p6;
	selp.b32 	%r19, 4, %r18, %p6;
	ld.global.f32 	%f11, [%rd19+28];
	setp.lt.f32 	%p7, %f10, %f11;
	selp.f32 	%f12, %f11, %f10, %p7;
	selp.b32 	%r20, 5, %r19, %p7;
	ld.global.f32 	%f13, [%rd19+32];
	setp.lt.f32 	%p8, %f12, %f13;
	selp.f32 	%f14, %f13, %f12, %p8;
	selp.b32 	%r21, 6, %r20, %p8;
	ld.global.f32 	%f15, [%rd19+36];
	setp.lt.f32 	%p9, %f14, %f15;
	selp.f32 	%f16, %f15, %f14, %p9;
	selp.b32 	%r22, 7, %r21, %p9;
	ld.global.f32 	%f17, [%rd19+40];
	setp.lt.f32 	%p10, %f16, %f17;
	selp.f32 	%f18, %f17, %f16, %p10;
	selp.b32 	%r23, 8, %r22, %p10;
	ld.global.f32 	%f19, [%rd19+44];
	setp.lt.f32 	%p11, %f18, %f19;
	selp.b32 	%r24, 9, %r23, %p11;
	ld.global.f32 	%f20, [%rd19+48];
	ld.global.f32 	%f21, [%rd19+52];
	setp.lt.f32 	%p12, %f20, %f21;
	selp.f32 	%f22, %f21, %f20, %p12;
	selp.u32 	%r25, 1, 0, %p12;
	ld.global.f32 	%f23, [%rd19+56];
	setp.lt.f32 	%p13, %f22, %f23;
	selp.f32 	%f24, %f23, %f22, %p13;
	selp.b32 	%r26, 2, %r25, %p13;
	ld.global.f32 	%f25, [%rd19+60];
	setp.lt.f32 	%p14, %f24, %f25;
	selp.f32 	%f26, %f25, %f24, %p14;
	selp.b32 	%r27, 3, %r26, %p14;
	ld.global.f32 	%f27, [%rd19+64];
	setp.lt.f32 	%p15, %f26, %f27;
	selp.f32 	%f28, %f27, %f26, %p15;
	selp.b32 	%r28, 4, %r27, %p15;
	ld.global.f32 	%f29, [%rd19+68];
	setp.lt.f32 	%p16, %f28, %f29;
	selp.f32 	%f30, %f29, %f28, %p16;
	selp.b32 	%r29, 5, %r28, %p16;
	ld.global.f32 	%f31, [%rd19+72];
	setp.lt.f32 	%p17, %f30, %f31;
	selp.f32 	%f32, %f31, %f30, %p17;
	selp.b32 	%r30, 6, %r29, %p17;
	ld.global.f32 	%f33, [%rd19+76];
	setp.lt.f32 	%p18, %f32, %f33;
	selp.f32 	%f34, %f33, %f32, %p18;
	selp.b32 	%r31, 7, %r30, %p18;
	ld.global.f32 	%f35, [%rd19+80];
	setp.lt.f32 	%p19, %f34, %f35;
	selp.f32 	%f36, %f35, %f34, %p19;
	selp.b32 	%r32, 8, %r31, %p19;
	ld.global.f32 	%f37, [%rd19+84];
	setp.lt.f32 	%p20, %f36, %f37;
	selp.b32 	%r33, 9, %r32, %p20;
	ld.global.f32 	%f38, [%rd19];
	ld.global.f32 	%f39, [%rd3+4];
	ld.global.f32 	%f40, [%rd2+4];
	fma.rn.f32 	%f41, %f38, %f39, %f40;
	ld.global.f32 	%f42, [%rd19+4];
	ld.global.f32 	%f43, [%rd3+12];
	ld.global.f32 	%f44, [%rd2+12];
	fma.rn.f32 	%f45, %f42, %f43, %f44;
	mov.f32 	%f46, 0f3F000000;
	copysign.f32 	%f47, %f41, %f46;
	add.rz.f32 	%f48, %f41, %f47;
	cvt.rzi.f32.f32 	%f49, %f48;
	cvt.rzi.s32.f32 	%r34, %f49;
	copysign.f32 	%f50, %f45, %f46;
	add.rz.f32 	%f51, %f45, %f50;
	cvt.rzi.f32.f32 	%f52, %f51;
	cvt.rzi.s32.f32 	%r35, %f52;
	max.s32 	%r36, %r34, 0;
	max.s32 	%r37, %r35, 6;
	setp.lt.u32 	%p21, %r24, 9;
	selp.b32 	%r6, %r24, %r36, %p21;
	setp.lt.u32 	%p22, %r33, 9;
	add.s32 	%r38, %r33, 6;
	selp.b32 	%r7, %r38, %r37, %p22;
	neg.s32 	%r39, %r6;
	cvt.rn.f32.s32 	%f53, %r39;
	ld.global.f32 	%f54, [%rd2];
	sub.f32 	%f55, %f53, %f54;
	ld.global.f32 	%f56, [%rd3];
	div.rn.f32 	%f57, %f55, %f56;
	mul.wide.s32 	%rd20, %r5, 344;
	add.s64 	%rd7, %rd6, %rd20;
	st.global.f32 	[%rd7], %f57;
	ld.global.f32 	%f58, [%rd2+4];
	sub.f32 	%f59, %f53, %f58;
	ld.global.f32 	%f60, [%rd3+4];
	div.rn.f32 	%f61, %f59, %f60;
	st.global.f32 	[%rd7+4], %f61;
	add.s32 	%r40, %r7, -6;
	cvt.rn.f32.u32 	%f62, %r40;
	ld.global.f32 	%f63, [%rd2+8];
	sub.f32 	%f64, %f62, %f63;
	ld.global.f32 	%f65, [%rd3+8];
	div.rn.f32 	%f66, %f64, %f65;
	st.global.f32 	[%rd7+8], %f66;
	ld.global.f32 	%f67, [%rd3+8];
	mov.f32 	%f68, 0f41100000;
	div.rn.f32 	%f1, %f68, %f67;
	setp.ltu.f32 	%p23, %f66, %f1;
	@%p23 bra 	$L__BB1_4;
	st.global.f32 	[%rd7+8], %f1;
$L__BB1_4:
	cvt.rn.f32.u32 	%f69, %r7;
	ld.global.f32 	%f70, [%rd2+12];
	sub.f32 	%f71, %f69, %f70;
	ld.global.f32 	%f72, [%rd3+12];
	div.rn.f32 	%f73, %f71, %f72;
	st.global.f32 	[%rd7+12], %f73;
	cvt.u64.u32 	%rd21, %r7;
	st.global.u64 	[%rd7+224], %rd21;
	ld.global.u64 	%rd22, [%rd6+137616];
	cvt.u64.u32 	%rd8, %r6;
	add.s64 	%rd23, %rd21, %rd8;
	add.s64 	%rd24, %rd23, %rd22;
	st.global.u64 	[%rd7+216], %rd24;
	st.global.u64 	[%rd6+137624], %rd22;
	setp.eq.s32 	%p24, %r6, 0;
	@%p24 bra 	$L__BB1_11;
	mul.wide.s32 	%rd25, %r48, 4;
	add.s64 	%rd26, %rd1, %rd25;
	mov.b32 	%r41, 1;
	st.global.u32 	[%rd26], %r41;
	ld.global.u64 	%rd27, [%rd6+137616];
	add.s64 	%rd35, %rd27, %rd8;
	ld.global.v2.u32 	{%r42, %r43}, [%rd6+137600];
	setp.eq.s32 	%p25, %r43, 399;
	add.s32 	%r44, %r43, 1;
	selp.b32 	%r45, 0, %r44, %p25;
	setp.eq.s32 	%p26, %r42, %r45;
	@%p26 bra 	$L__BB1_7;
	ld.global.u8 	%rs1, [%rd6+137612];
	setp.eq.s16 	%p27, %rs1, 0;
	@%p27 bra 	$L__BB1_8;
$L__BB1_7:
	mul.wide.s32 	%rd28, %r5, 137288;
	add.s64 	%rd29, %rd7, %rd28;
	ld.global.u32 	%r46, [%rd29+137600];
	mul.wide.s32 	%rd30, %r46, 344;
	add.s64 	%rd31, %rd29, %rd30;
	ld.global.u64 	%rd32, [%rd31+216];
	max.u64 	%rd35, %rd32, %rd35;
$L__BB1_8:
	st.global.u64 	[%rd6+137616], %rd35;
$L__BB1_9:
	add.s32 	%r48, %r3, %r48;
	setp.lt.s32 	%p28, %r48, %r9;
	@%p28 bra 	$L__BB1_2;
$L__BB1_10:
	ret;
$L__BB1_11:
	mul.wide.s32 	%rd33, %r48, 4;
	add.s64 	%rd34, %rd1, %rd33;
	mov.b32 	%r47, 0;
	st.global.u32 	[%rd34], %r47;
	bra.uni 	$L__BB1_9;

}


// ===== COMPILED SASS (sm_100) =====

	.target	sm_100

	.elftype	@"ET_EXEC"


//--------------------- .note.nv.tkinfo           --------------------------
	.section	.note.nv.tkinfo,"",@"SHT_NOTE"
	.sectionflags	@"SHF_NOTE_NV_TKINFO"
	.tkinfo
        /*0018*/ 	.word	0x00000002
        /*0030*/ 	.string	""
        /*0030*/ 	.string	"ptxas"
        /*0030*/ 	.string	"Cuda compilation tools, release 13.0, V13.0.88"
        /*0030*/ 	.string	"Build cuda_13.0.r13.0/compiler.36424714_0"
        /*0030*/ 	.string	"-arch sm_100 -m 64 "



//--------------------- .note.nv.cuinfo           --------------------------
	.section	.note.nv.cuinfo,"",@"SHT_NOTE"
	.sectionflags	@"SHF_NOTE_NV_CUINFO"
        /*0018*/ 	.short	0x0002
        /*001a*/ 	.short	0x0064
        /*001c*/ 	.short	0x0082
	.zero		2


//--------------------- .nv.info                  --------------------------
	.section	.nv.info,"",@"SHT_CUDA_INFO"
	.align	4


	//----- nvinfo : EIATTR_REGCOUNT
	.align		4
        /*0000*/ 	.byte	0x04, 0x2f
        /*0002*/ 	.short	(.L_2 - .L_1)
	.align		4
.L_1:
        /*0004*/ 	.word	index@(_Z6resultP3ROBii)
        /*0008*/ 	.word	0x0000001e


	//----- nvinfo : EIATTR_FRAME_SIZE
	.align		4
.L_2:
        /*000c*/ 	.byte	0x04, 0x11
        /*000e*/ 	.short	(.L_4 - .L_3)
	.align		4
.L_3:
        /*0010*/ 	.word	index@(_Z6resultP3ROBii)
        /*0014*/ 	.word	0x00000010


	//----- nvinfo : EIATTR_REGCOUNT
	.align		4
.L_4:
        /*0018*/ 	.byte	0x04, 0x2f
        /*001a*/ 	.short	(.L_6 - .L_5)
	.align		4
.L_5:
        /*001c*/ 	.word	index@(_Z6updateP3ROBPfS1_S1_Pii)
        /*0020*/ 	.word	0x00000020


	//----- nvinfo : EIATTR_FRAME_SIZE
	.align		4
.L_6:
        /*0024*/ 	.byte	0x04, 0x11
        /*0026*/ 	.short	(.L_8 - .L_7)
	.align		4
.L_7:
        /*0028*/ 	.word	index@($__internal_0_$__cuda_sm3x_div_rn_noftz_f32_slowpath)
        /*002c*/ 	.word	0x00000000


	//----- nvinfo : EIATTR_FRAME_SIZE
	.align		4
.L_8:
        /*0030*/ 	.byte	0x04, 0x11
        /*0032*/ 	.short	(.L_10 - .L_9)
	.align		4
.L_9:
        /*0034*/ 	.word	index@(_Z6updateP3ROBPfS1_S1_Pii)
        /*0038*/ 	.word	0x00000000


	//----- nvinfo : EIATTR_MIN_STACK_SIZE
	.align		4
.L_10:
        /*003c*/ 	.byte	0x04, 0x12
        /*003e*/ 	.short	(.L_12 - .L_11)
	.align		4
.L_11:
        /*0040*/ 	.word	index@(_Z6updateP3ROBPfS1_S1_Pii)
        /*0044*/ 	.word	0x00000000


	//----- nvinfo : EIATTR_MIN_STACK_SIZE
	.align		4
.L_12:
        /*0048*/ 	.byte	0x04, 0x12
        /*004a*/ 	.short	(.L_14 - .L_13)
	.align		4
.L_13:
        /*004c*/ 	.word	index@(_Z6resultP3ROBii)
        /*0050*/ 	.word	0x00000010
.L_14:


//--------------------- .nv.compat                --------------------------
	.section	.nv.compat,"",@"SHT_CUDA_COMPAT_INFO"
	.align	4
        /*0000*/ 	.byte	0x02, 0x09, 0x00, 0x00, 0x02, 0x02, 0x01, 0x00, 0x02, 0x05, 0x05, 0x00, 0x03, 0x07, 0x01, 0x01
        /*0010*/ 	.byte	0x02, 0x03, 0x00, 0x00, 0x02, 0x06, 0x01, 0x00, 0x04, 0x0b, 0x08, 0x00, 0x01, 0x00, 0x00, 0x00
        /*0020*/ 	.byte	0x00, 0x00, 0x00, 0x00


//--------------------- .nv.info._Z6updateP3ROBPfS1_S1_Pii --------------------------
	.section	.nv.info._Z6updateP3ROBPfS1_S1_Pii,"",@"SHT_CUDA_INFO"
	.sectionflags	@""
	.align	4


	//----- nvinfo : EIATTR_CUDA_API_VERSION
	.align		4
        /*0000*/ 	.byte	0x04, 0x37
        /*0002*/ 	.short	(.L_16 - .L_15)
.L_15:
        /*0004*/ 	.word	0x00000082


	//----- nvinfo : EIATTR_KPARAM_INFO
	.align		4
.L_16:
        /*0008*/ 	.byte	0x04, 0x17
        /*000a*/ 	.short	(.L_18 - .L_17)
.L_17:
        /*000c*/ 	.word	0x00000000
        /*0010*/ 	.short	0x0005
        /*0012*/ 	.short	0x0028
        /*0014*/ 	.byte	0x00, 0xf0, 0x11, 0x00


	//----- nvinfo : EIATTR_KPARAM_INFO
	.align		4
.L_18:
        /*0018*/ 	.byte	0x04, 0x17
        /*001a*/ 	.short	(.L_20 - .L_19)
.L_19:
        /*001c*/ 	.word	0x00000000
        /*0020*/ 	.short	0x0004
        /*0022*/ 	.short	0x0020
        /*0024*/ 	.byte	0x00, 0xf5, 0x21, 0x00


	//----- nvinfo : EIATTR_KPARAM_INFO
	.align		4
.L_20:
        /*0028*/ 	.byte	0x04, 0x17
        /*002a*/ 	.short	(.L_22 - .L_21)
.L_21:
        /*002c*/ 	.word	0x00000000
        /*0030*/ 	.short	0x0003
        /*0032*/ 	.short	0x0018
        /*0034*/ 	.byte	0x00, 0xf5, 0x21, 0x00


	//----- nvinfo : EIATTR_KPARAM_INFO
	.align		4
.L_22:
        /*0038*/ 	.byte	0x04, 0x17
        /*003a*/ 	.short	(.L_24 - .L_23)
.L_23:
        /*003c*/ 	.word	0x00000000
        /*0040*/ 	.short	0x0002
        /*0042*/ 	.short	0x0010
        /*0044*/ 	.byte	0x00, 0xf5, 0x21, 0x00


	//----- nvinfo : EIATTR_KPARAM_INFO
	.align		4
.L_24:
        /*0048*/ 	.byte	0x04, 0x17
        /*004a*/ 	.short	(.L_26 - .L_25)
.L_25:
        /*004c*/ 	.word	0x00000000
        /*0050*/ 	.short	0x0001
        /*0052*/ 	.short	0x0008
        /*0054*/ 	.byte	0x00, 0xf5, 0x21, 0x00


	//----- nvinfo : EIATTR_KPARAM_INFO
	.align		4
.L_26:
        /*0058*/ 	.byte	0x04, 0x17
        /*005a*/ 	.short	(.L_28 - .L_27)
.L_27:
        /*005c*/ 	.word	0x00000000
        /*0060*/ 	.short	0x0000
        /*0062*/ 	.short	0x0000
        /*0064*/ 	.byte	0x00, 0xf5, 0x21, 0x00


	//----- nvinfo : EIATTR_SPARSE_MMA_MASK
	.align		4
.L_28:
        /*0068*/ 	.byte	0x03, 0x50
        /*006a*/ 	.short	0x0000


	//----- nvinfo : EIATTR_MAXREG_COUNT
	.align		4
        /*006c*/ 	.byte	0x03, 0x1b
        /*006e*/ 	.short	0x00ff


	//----- nvinfo : EIATTR_MERCURY_ISA_VERSION
	.align		4
        /*0070*/ 	.byte	0x03, 0x5f
        /*0072*/ 	.short	0x0101


	//----- nvinfo : EIATTR_VRC_CTA_INIT_COUNT
	.align		4
        /*0074*/ 	.byte	0x02, 0x4a
	.zero		1
	.zero		1


	//----- nvinfo : EIATTR_EXIT_INSTR_OFFSETS
	.align		4
        /*0078*/ 	.byte	0x04, 0x1c
        /*007a*/ 	.short	(.L_30 - .L_29)


	//   ....[0]....
.L_29:
        /*007c*/ 	.word	0x00000070


	//   ....[1]....
        /*0080*/ 	.word	0x00001070


	//----- nvinfo : EIATTR_CRS_STACK_SIZE
	.align		4
.L_30:
        /*0084*/ 	.byte	0x04, 0x1e
        /*0086*/ 	.short	(.L_32 - .L_31)
.L_31:
        /*0088*/ 	.word	0x00000000


	//----- nvinfo : EIATTR_CBANK_PARAM_SIZE
	.align		4
.L_32:
        /*008c*/ 	.byte	0x03, 0x19
        /*008e*/ 	.short	0x002c


	//----- nvinfo : EIATTR_PARAM_CBANK
	.align		4
        /*0090*/ 	.byte	0x04, 0x0a
        /*0092*/ 	.short	(.L_34 - .L_33)
	.align		4
.L_33:
        /*0094*/ 	.word	index@(.nv.constant0._Z6updateP3ROBPfS1_S1_Pii)
        /*0098*/ 	.short	0x0380
        /*009a*/ 	.short	0x002c


	//----- nvinfo : EIATTR_SW_WAR
	.align		4
.L_34:
        /*009c*/ 	.byte	0x04, 0x36
        /*009e*/ 	.short	(.L_36 - .L_35)
.L_35:
        /*00a0*/ 	.word	0x00000008
.L_36:


//--------------------- .nv.info._Z6resultP3ROBii --------------------------
	.section	.nv.info._Z6resultP3ROBii,"",@"SHT_CUDA_INFO"
	.sectionflags	@""
	.align	4


	//----- nvinfo : EIATTR_CUDA_API_VERSION
	.align		4
        /*0000*/ 	.byte	0x04, 0x37
        /*0002*/ 	.short	(.L_38 - .L_37)
.L_37:
        /*0004*/ 	.word	0x00000082


	//----- nvinfo : EIATTR_KPARAM_INFO
	.align		4
.L_38:
        /*0008*/ 	.byte	0x04, 0x17
        /*000a*/ 	.short	(.L_40 - .L_39)
.L_39:
        /*000c*/ 	.word	0x00000000
        /*0010*/ 	.short	0x0002
        /*0012*/ 	.short	0x000c
        /*0014*/ 	.byte	0x00, 0xf0, 0x11, 0x00


	//----- nvinfo : EIATTR_KPARAM_INFO
	.align		4
.L_40:
        /*0018*/ 	.byte	0x04, 0x17
        /*001a*/ 	.short	(.L_42 - .L_41)
.L_41:
        /*001c*/ 	.word	0x00000000
        /*0020*/ 	.short	0x0001
        /*0022*/ 	.short	0x0008
        /*0024*/ 	.byte	0x00, 0xf0, 0x11, 0x00


	//----- nvinfo : EIATTR_KPARAM_INFO
	.align		4
.L_42:
        /*0028*/ 	.byte	0x04, 0x17
        /*002a*/ 	.short	(.L_44 - .L_43)
.L_43:
        /*002c*/ 	.word	0x00000000
        /*0030*/ 	.short	0x0000
        /*0032*/ 	.short	0x0000
        /*0034*/ 	.byte	0x00, 0xf5, 0x21, 0x00


	//----- nvinfo : EIATTR_SPARSE_MMA_MASK
	.align		4
.L_44:
        /*0038*/ 	.byte	0x03, 0x50
        /*003a*/ 	.short	0x0000


	//----- nvinfo : EIATTR_MAXREG_COUNT
	.align		4
        /*003c*/ 	.byte	0x03, 0x1b
        /*003e*/ 	.short	0x00ff


	//----- nvinfo : EIATTR_EXTERNS
	.align		4
        /*0040*/ 	.byte	0x04, 0x0f
        /*0042*/ 	.short	(.L_46 - .L_45)


	//   ....[0]....
	.align		4
.L_45:
        /*0044*/ 	.word	index@(vprintf)


	//----- nvinfo : EIATTR_MERCURY_ISA_VERSION
	.align		4
.L_46:
        /*0048*/ 	.byte	0x03, 0x5f
        /*004a*/ 	.short	0x0101


	//----- nvinfo : EIATTR_VRC_CTA_INIT_COUNT
	.align		4
        /*004c*/ 	.byte	0x02, 0x4a
	.zero		1
	.zero		1


	//----- nvinfo : EIATTR_SYSCALL_OFFSETS
	.align		4
        /*0050*/ 	.byte	0x04, 0x46
        /*0052*/ 	.short	(.L_48 - .L_47)


	//   ....[0]....
.L_47:
        /*0054*/ 	.word	0x00000820


	//----- nvinfo : EIATTR_EXIT_INSTR_OFFSETS
	.align		4
.L_48:
        /*0058*/ 	.byte	0x04, 0x1c
        /*005a*/ 	.short	(.L_50 - .L_49)


	//   ....[0]....
.L_49:
        /*005c*/ 	.word	0x00000830


	//----- nvinfo : EIATTR_CBANK_PARAM_SIZE
	.align		4
.L_50:
        /*0060*/ 	.byte	0x03, 0x19
        /*0062*/ 	.short	0x0010


	//----- nvinfo : EIATTR_PARAM_CBANK
	.align		4
        /*0064*/ 	.byte	0x04, 0x0a
        /*0066*/ 	.short	(.L_52 - .L_51)
	.align		4
.L_51:
        /*0068*/ 	.word	index@(.nv.constant0._Z6resultP3ROBii)
        /*006c*/ 	.short	0x0380
        /*006e*/ 	.short	0x0010


	//----- nvinfo : EIATTR_SW_WAR
	.align		4
.L_52:
        /*0070*/ 	.byte	0x04, 0x36
        /*0072*/ 	.short	(.L_54 - .L_53)
.L_53:
        /*0074*/ 	.word	0x00000008
.L_54:


//--------------------- .nv.callgraph             --------------------------
	.section	.nv.callgraph,"",@"SHT_CUDA_CALLGRAPH"
	.align	4
	.sectionentsize	8
	.align		4
        /*0000*/ 	.word	0x00000000
	.align		4
        /*0004*/ 	.word	0xffffffff
	.align		4
        /*0008*/ 	.word	index@(_Z6resultP3ROBii)
	.align		4
        /*000c*/ 	.word	index@(vprintf)
	.align		4
        /*0010*/ 	.word	0x00000000
	.align		4
        /*0014*/ 	.word	0xfffffffe
	.align		4
        /*0018*/ 	.word	0x00000000
	.align		4
        /*001c*/ 	.word	0xfffffffd
	.align		4
        /*0020*/ 	.word	0x00000000
	.align		4
        /*0024*/ 	.word	0xfffffffc


//--------------------- .nv.constant4             --------------------------
	.section	.nv.constant4,"a",@progbits
	.align	8
	.align		8
.nv.constant4:
        /*0000*/ 	.dword	$str$2
	.align		8
        /*0008*/ 	.dword	vprintf


//--------------------- .text._Z6updateP3ROBPfS1_S1_Pii --------------------------
	.section	.text._Z6updateP3ROBPfS1_S1_Pii,"ax",@progbits
	.align	128
        .global         _Z6updateP3ROBPfS1_S1_Pii
        .type           _Z6updateP3ROBPfS1_S1_Pii,@function
        .size           _Z6updateP3ROBPfS1_S1_Pii,(.L_x_36 - _Z6updateP3ROBPfS1_S1_Pii)
        .other          _Z6updateP3ROBPfS1_S1_Pii,@"STO_CUDA_ENTRY STV_DEFAULT"
_Z6updateP3ROBPfS1_S1_Pii:
.text._Z6updateP3ROBPfS1_S1_Pii:
[----:B------:R-:W-:Y:S01]  /*0000*/  LDC R1, c[0x0][0x37c] ;  /* 0x0000df00ff017b82 */ /* 0x000fe20000000800 */
[----:B------:R-:W0:Y:S07]  /*0010*/  S2R R13, SR_TID.X ;  /* 0x00000000000d7919 */ /* 0x000e2e0000002100 */
[----:B------:R-:W0:Y:S01]  /*0020*/  S2UR UR4, SR_CTAID.X ;  /* 0x00000000000479c3 */ /* 0x000e220000002500 */
[----:B------:R-:W1:Y:S07]  /*0030*/  LDCU UR5, c[0x0][0x3a8] ;  /* 0x00007500ff0577ac */ /* 0x000e6e0008000800 */
[----:B------:R-:W0:Y:S02]  /*0040*/  LDC R2, c[0x0][0x360] ;  /* 0x0000d800ff027b82 */ /* 0x000e240000000800 */
[----:B0-----:R-:W-:-:S05]  /*0050*/  IMAD R13, R2, UR4, R13 ;  /* 0x00000004020d7c24 */ /* 0x001fca000f8e020d */
[----:B-1----:R-:W-:-:S13]  /*0060*/  ISETP.GE.AND P0, PT, R13, UR5, PT ;  /* 0x000000050d007c0c */ /* 0x002fda000bf06270 */
[----:B------:R-:W-:Y:S05]  /*0070*/  @P0 EXIT ;  /* 0x000000000000094d */ /* 0x000fea0003800000 */
[----:B------:R-:W0:Y:S01]  /*0080*/  LDC.64 R4, c[0x0][0x3a0] ;  /* 0x0000e800ff047b82 */ /* 0x000e220000000a00 */
[----:B------:R-:W1:Y:S01]  /*0090*/  LDCU UR4, c[0x0][0x370] ;  /* 0x00006e00ff0477ac */ /* 0x000e620008000800 */
[----:B------:R-:W2:Y:S06]  /*00a0*/  LDCU.64 UR6, c[0x0][0x358] ;  /* 0x00006b00ff0677ac */ /* 0x000eac0008000a00 */
[----:B------:R-:W3:Y:S01]  /*00b0*/  LDC.64 R6, c[0x0][0x380] ;  /* 0x0000e000ff067b82 */ /* 0x000ee20000000a00 */
[----:B------:R-:W4:Y:S07]  /*00c0*/  LDCU UR5, c[0x0][0x3a8] ;  /* 0x00007500ff0577ac */ /* 0x000f2e0008000800 */
[----:B------:R-:W0:Y:S01]  /*00d0*/  LDC.64 R8, c[0x0][0x388] ;  /* 0x0000e200ff087b82 */ /* 0x000e220000000a00 */
[----:B-1----:R-:W-:-:S07]  /*00e0*/  IMAD R2, R2, UR4, RZ ;  /* 0x0000000402027c24 */ /* 0x002fce000f8e02ff */
.L_x_15:
[----:B01----:R-:W-:-:S04]  /*00f0*/  IMAD R15, R13, 0x16, RZ ;  /* 0x000000160d0f7824 */ /* 0x003fc800078e02ff */
[----:B0-----:R-:W-:-:S05]  /*0100*/  IMAD.WIDE R14, R15, 0x4, R8 ;  /* 0x000000040f0e7825 */ /* 0x001fca00078e0208 */
[----:B--2---:R-:W2:Y:S04]  /*0110*/  LDG.E R16, desc[UR6][R14.64+0x8] ;  /* 0x000008060e107981 */ /* 0x004ea8000c1e1900 */
[----:B------:R-:W2:Y:S04]  /*0120*/  LDG.E R17, desc[UR6][R14.64+0xc] ;  /* 0x00000c060e117981 */ /* 0x000ea8000c1e1900 */
[----:B------:R-:W5:Y:S04]  /*0130*/  LDG.E R19, desc[UR6][R14.64+0x10] ;  /* 0x000010060e137981 */ /* 0x000f68000c1e1900 */
[----:B------:R-:W4:Y:S04]  /*0140*/  LDG.E R23, desc[UR6][R14.64+0x14] ;  /* 0x000014060e177981 */ /* 0x000f28000c1e1900 */
[----:B------:R-:W3:Y:S04]  /*0150*/  LDG.E R27, desc[UR6][R14.64+0x18] ;  /* 0x000018060e1b7981 */ /* 0x000ee8000c1e1900 */
        /* <DEDUP_REMOVED lines=11> */
[----:B------:R-:W3:Y:S01]  /*0210*/  LDG.E R28, desc[UR6][R14.64+0x50] ;  /* 0x000050060e1c7981 */ /* 0x000ee2000c1e1900 */
[----:B--2---:R-:W-:-:S04]  /*0220*/  FSETP.GEU.AND P2, PT, R16, R17, PT ;  /* 0x000000111000720b */ /* 0x004fc80003f4e000 */
[----:B------:R-:W-:-:S04]  /*0230*/  FSEL R16, R17, R16, !P2 ;  /* 0x0000001011107208 */ /* 0x000fc80005000000 */
[----:B-----5:R-:W-:-:S04]  /*0240*/  FSETP.GEU.AND P3, PT, R16, R19, PT ;  /* 0x000000131000720b */ /* 0x020fc80003f6e000 */
[----:B------:R-:W-:Y:S02]  /*0250*/  FSEL R16, R19, R16, !P3 ;  /* 0x0000001013107208 */ /* 0x000fe40005800000 */
[----:B------:R-:W0:Y:S02]  /*0260*/  LDC.64 R18, c[0x0][0x390] ;  /* 0x0000e400ff127b82 */ /* 0x000e240000000a00 */
[----:B----4-:R-:W-:-:S04]  /*0270*/  FSETP.GEU.AND P4, PT, R16, R23, PT ;  /* 0x000000171000720b */ /* 0x010fc80003f8e000 */
[----:B------:R-:W-:-:S04]  /*0280*/  FSEL R16, R23, R16, !P4 ;  /* 0x0000001017107208 */ /* 0x000fc80006000000 */
[----:B---3--:R-:W-:-:S04]  /*0290*/  FSETP.GEU.AND P5, PT, R16, R27, PT ;  /* 0x0000001b1000720b */ /* 0x008fc80003fae000 */
[----:B------:R-:W-:-:S04]  /*02a0*/  FSEL R16, R27, R16, !P5 ;  /* 0x000000101b107208 */ /* 0x000fc80006800000 */
[----:B------:R-:W-:-:S04]  /*02b0*/  FSETP.GEU.AND P6, PT, R16, R29, PT ;  /* 0x0000001d1000720b */ /* 0x000fc80003fce000 */
[----:B------:R-:W-:Y:S02]  /*02c0*/  FSEL R29, R29, R16, !P6 ;  /* 0x000000101d1d7208 */ /* 0x000fe40007000000 */
[----:B------:R-:W1:Y:S02]  /*02d0*/  LDC.64 R16, c[0x0][0x398] ;  /* 0x0000e600ff107b82 */ /* 0x000e640000000a00 */
[----:B------:R-:W-:-:S04]  /*02e0*/  FSETP.GEU.AND P0, PT, R29, R22, PT ;  /* 0x000000161d00720b */ /* 0x000fc80003f0e000 */
[----:B------:R-:W-:Y:S02]  /*02f0*/  FSEL R22, R22, R29, !P0 ;  /* 0x0000001d16167208 */ /* 0x000fe40004000000 */
[----:B------:R-:W2:Y:S02]  /*0300*/  LDG.E R29, desc[UR6][R14.64+0x4] ;  /* 0x000004060e1d7981 */ /* 0x000ea4000c1e1900 */
[----:B------:R-:W-:-:S04]  /*0310*/  FSETP.GEU.AND P1, PT, R22, R21, PT ;  /* 0x000000151600720b */ /* 0x000fc80003f2e000 */
[----:B------:R-:W-:Y:S02]  /*0320*/  FSEL R23, R21, R22, !P1 ;  /* 0x0000001615177208 */ /* 0x000fe40004800000 */
[----:B------:R-:W-:Y:S01]  /*0330*/  SEL R21, RZ, 0x1, P2 ;  /* 0x00000001ff157807 */ /* 0x000fe20001000000 */
[----:B------:R-:W3:Y:S01]  /*0340*/  LDG.E R22, desc[UR6][R14.64+0x44] ;  /* 0x000044060e167981 */ /* 0x000ee2000c1e1900 */
[----:B------:R-:W-:-:S04]  /*0350*/  FSETP.GEU.AND P2, PT, R23, R20, PT ;  /* 0x000000141700720b */ /* 0x000fc80003f4e000 */
[----:B------:R-:W-:Y:S02]  /*0360*/  FSEL R23, R20, R23, !P2 ;  /* 0x0000001714177208 */ /* 0x000fe40005000000 */
[----:B------:R-:W-:Y:S01]  /*0370*/  SEL R20, R21, 0x2, P3 ;  /* 0x0000000215147807 */ /* 0x000fe20001800000 */
[----:B-1----:R-:W2:Y:S01]  /*0380*/  LDG.E R27, desc[UR6][R16.64+0xc] ;  /* 0x00000c06101b7981 */ /* 0x002ea2000c1e1900 */
[----:B------:R-:W-:-:S03]  /*0390*/  FSETP.GEU.AND P3, PT, R23, R0, PT ;  /* 0x000000001700720b */ /* 0x000fc60003f6e000 */
[----:B0-----:R-:W4:Y:S04]  /*03a0*/  LDG.E R23, desc[UR6][R18.64+0x4] ;  /* 0x0000040612177981 */ /* 0x001f28000c1e1900 */
[----:B------:R-:W4:Y:S04]  /*03b0*/  LDG.E R21, desc[UR6][R16.64+0x4] ;  /* 0x0000040610157981 */ /* 0x000f28000c1e1900 */
[----:B------:R-:W4:Y:S01]  /*03c0*/  LDG.E R0, desc[UR6][R14.64] ;  /* 0x000000060e007981 */ /* 0x000f22000c1e1900 */
[----:B------:R-:W-:Y:S02]  /*03d0*/  SEL R20, R20, 0x3, P4 ;  /* 0x0000000314147807 */ /* 0x000fe40002000000 */
[----:B------:R-:W-:Y:S01]  /*03e0*/  FSETP.GEU.AND P4, PT, R11, R10, PT ;  /* 0x0000000a0b00720b */ /* 0x000fe20003f8e000 */
[----:B------:R0:W5:Y:S03]  /*03f0*/  LDG.E R16, desc[UR6][R16.64] ;  /* 0x0000000610107981 */ /* 0x000166000c1e1900 */
[----:B------:R-:W-:-:S02]  /*0400*/  FSEL R26, R10, R11, !P4 ;  /* 0x0000000b0a1a7208 */ /* 0x000fc40006000000 */
[----:B------:R-:W-:Y:S02]  /*0410*/  SEL R10, R20, 0x4, P5 ;  /* 0x00000004140a7807 */ /* 0x000fe40002800000 */
[----:B------:R-:W2:Y:S01]  /*0420*/  LDG.E R20, desc[UR6][R14.64+0x4c] ;  /* 0x00004c060e147981 */ /* 0x000ea2000c1e1900 */
[----:B------:R-:W-:-:S04]  /*0430*/  FSETP.GEU.AND P5, PT, R26, R3, PT ;  /* 0x000000031a00720b */ /* 0x000fc80003fae000 */
[----:B------:R-:W-:Y:S02]  /*0440*/  FSEL R26, R3, R26, !P5 ;  /* 0x0000001a031a7208 */ /* 0x000fe40006800000 */
[----:B------:R-:W-:Y:S01]  /*0450*/  SEL R10, R10, 0x5, P6 ;  /* 0x000000050a0a7807 */ /* 0x000fe20003000000 */
[----:B------:R-:W5:Y:S01]  /*0460*/  LDG.E R3, desc[UR6][R18.64] ;  /* 0x0000000612037981 */ /* 0x000f62000c1e1900 */
[----:B------:R-:W-:-:S04]  /*0470*/  FSETP.GEU.AND P6, PT, R26, R25, PT ;  /* 0x000000191a00720b */ /* 0x000fc80003fce000 */
[----:B------:R-:W-:Y:S02]  /*0480*/  FSEL R25, R25, R26, !P6 ;  /* 0x0000001a19197208 */ /* 0x000fe40007000000 */
[----:B------:R1:W5:Y:S04]  /*0490*/  LDG.E R26, desc[UR6][R18.64+0xc] ;  /* 0x00000c06121a7981 */ /* 0x000368000c1e1900 */
[----:B------:R1:W5:Y:S01]  /*04a0*/  LDG.E R18, desc[UR6][R14.64+0x54] ;  /* 0x000054060e127981 */ /* 0x000362000c1e1900 */
[----:B0-----:R-:W-:Y:S01]  /*04b0*/  SEL R17, R10, 0x6, P0 ;  /* 0x000000060a117807 */ /* 0x001fe20000000000 */
[----:B------:R-:W-:Y:S01]  /*04c0*/  IMAD.WIDE R10, R13, 0x219a0, R6 ;  /* 0x000219a00d0a7825 */ /* 0x000fe200078e0206 */
[----:B------:R-:W-:-:S04]  /*04d0*/  FSETP.GEU.AND P0, PT, R25, R12, PT ;  /* 0x0000000c1900720b */ /* 0x000fc80003f0e000 */
[----:B-1----:R-:W-:Y:S02]  /*04e0*/  FSEL R19, R12, R25, !P0 ;  /* 0x000000190c137208 */ /* 0x002fe40004000000 */
[----:B------:R-:W5:Y:S01]  /*04f0*/  LDG.E R25, desc[UR6][R10.64+0x21984] ;  /* 0x021984060a197981 */ /* 0x000f62000c1e1900 */
[----:B------:R-:W-:Y:S02]  /*0500*/  SEL R12, R17, 0x7, P1 ;  /* 0x00000007110c7807 */ /* 0x000fe40000800000 */
[----:B------:R-:W-:Y:S02]  /*0510*/  SEL R14, RZ, 0x1, P4 ;  /* 0x00000001ff0e7807 */ /* 0x000fe40002000000 */
[----:B------:R-:W-:Y:S02]  /*0520*/  SEL R12, R12, 0x8, P2 ;  /* 0x000000080c0c7807 */ /* 0x000fe40001000000 */
[----:B------:R-:W-:Y:S02]  /*0530*/  SEL R15, R14, 0x2, P5 ;  /* 0x000000020e0f7807 */ /* 0x000fe40002800000 */
[----:B------:R-:W-:-:S04]  /*0540*/  SEL R12, R12, 0x9, P3 ;  /* 0x000000090c0c7807 */ /* 0x000fc80001800000 */
[----:B------:R-:W-:Y:S02]  /*0550*/  ISETP.GE.U32.AND P3, PT, R12, 0x9, PT ;  /* 0x000000090c00780c */ /* 0x000fe40003f66070 */
[----:B------:R-:W-:-:S04]  /*0560*/  SEL R15, R15, 0x3, P6 ;  /* 0x000000030f0f7807 */ /* 0x000fc80003000000 */
[----:B------:R-:W-:Y:S01]  /*0570*/  SEL R15, R15, 0x4, P0 ;  /* 0x000000040f0f7807 */ /* 0x000fe20000000000 */
[----:B------:R-:W-:Y:S01]  /*0580*/  BSSY.RECONVERGENT B0, `(.L_x_0) ;  /* 0x000002d000007945 */ /* 0x000fe20003800200 */
[----:B---3--:R-:W-:-:S04]  /*0590*/  FSETP.GEU.AND P1, PT, R19, R22, PT ;  /* 0x000000161300720b */ /* 0x008fc80003f2e000 */
[----:B------:R-:W-:-:S04]  /*05a0*/  FSEL R19, R22, R19, !P1 ;  /* 0x0000001316137208 */ /* 0x000fc80004800000 */
[----:B------:R-:W-:Y:S01]  /*05b0*/  FSETP.GEU.AND P4, PT, R19, R24, PT ;  /* 0x000000181300720b */ /* 0x000fe20003f8e000 */
[----:B----4-:R-:W-:Y:S01]  /*05c0*/  FFMA R21, R0, R23, R21 ;  /* 0x0000001700157223 */ /* 0x010fe20000000015 */
[----:B------:R-:W-:-:S05]  /*05d0*/  IMAD.MOV.U32 R0, RZ, RZ, 0x3f000000 ;  /* 0x3f000000ff007424 */ /* 0x000fca00078e00ff */
[----:B------:R-:W-:Y:S02]  /*05e0*/  LOP3.LUT R22, R0, 0x80000000, R21, 0xb8, !PT ;  /* 0x8000000000167812 */ /* 0x000fe400078eb815 */
[----:B------:R-:W-:-:S03]  /*05f0*/  FSEL R19, R24, R19, !P4 ;  /* 0x0000001318137208 */ /* 0x000fc60006000000 */
[----:B------:R-:W-:Y:S01]  /*0600*/  FADD.RZ R22, R21, R22 ;  /* 0x0000001615167221 */ /* 0x000fe2000000c000 */
[----:B--2---:R-:W-:-:S03]  /*0610*/  FSETP.GEU.AND P2, PT, R19, R20, PT ;  /* 0x000000141300720b */ /* 0x004fc60003f4e000 */
[----:B------:R-:W0:Y:S01]  /*0620*/  F2I.TRUNC.NTZ R14, R22 ;  /* 0x00000016000e7305 */ /* 0x000e22000020f100 */
[----:B------:R-:W-:-:S04]  /*0630*/  FSEL R19, R20, R19, !P2 ;  /* 0x0000001314137208 */ /* 0x000fc80005000000 */
[----:B------:R-:W-:-:S04]  /*0640*/  FSETP.GEU.AND P0, PT, R19, R28, PT ;  /* 0x0000001c1300720b */ /* 0x000fc80003f0e000 */
[----:B------:R-:W-:Y:S01]  /*0650*/  FSEL R19, R28, R19, !P0 ;  /* 0x000000131c137208 */ /* 0x000fe20004000000 */
[----:B-----5:R-:W1:Y:S01]  /*0660*/  MUFU.RCP R20, R3 ;  /* 0x0000000300147308 */ /* 0x020e620000001000 */
[----:B------:R-:W-:Y:S02]  /*0670*/  SEL R15, R15, 0x5, P1 ;  /* 0x000000050f0f7807 */ /* 0x000fe40000800000 */
[----:B0-----:R-:W-:Y:S01]  /*0680*/  @P3 VIMNMX R12, PT, PT, RZ, R14, !PT ;  /* 0x0000000eff0c3248 */ /* 0x001fe20007fe0100 */
[----:B------:R-:W-:Y:S01]  /*0690*/  FFMA R27, R29, R26, R27 ;  /* 0x0000001a1d1b7223 */ /* 0x000fe2000000001b */
[----:B------:R-:W-:Y:S02]  /*06a0*/  SEL R15, R15, 0x6, P4 ;  /* 0x000000060f0f7807 */ /* 0x000fe40002000000 */
[----:B------:R-:W-:Y:S01]  /*06b0*/  FSETP.GEU.AND P1, PT, R19, R18, PT ;  /* 0x000000121300720b */ /* 0x000fe20003f2e000 */
[----:B------:R-:W-:Y:S01]  /*06c0*/  IMAD.MOV R19, RZ, RZ, -R12 ;  /* 0x000000ffff137224 */ /* 0x000fe200078e0a0c */
[----:B------:R-:W-:-:S02]  /*06d0*/  LOP3.LUT R0, R0, 0x80000000, R27, 0xb8, !PT ;  /* 0x8000000000007812 */ /* 0x000fc400078eb81b */
[----:B------:R-:W-:Y:S02]  /*06e0*/  SEL R15, R15, 0x7, P2 ;  /* 0x000000070f0f7807 */ /* 0x000fe40001000000 */
[----:B------:R-:W-:Y:S01]  /*06f0*/  I2FP.F32.S32 R19, R19 ;  /* 0x0000001300137245 */ /* 0x000fe20000201400 */
[----:B------:R-:W-:Y:S01]  /*0700*/  FADD.RZ R27, R27, R0 ;  /* 0x000000001b1b7221 */ /* 0x000fe2000000c000 */
[----:B------:R-:W-:-:S03]  /*0710*/  SEL R15, R15, 0x8, P0 ;  /* 0x000000080f0f7807 */ /* 0x000fc60000000000 */
[----:B------:R-:W-:Y:S01]  /*0720*/  FADD R0, R19, -R16 ;  /* 0x8000001013007221 */ /* 0x000fe20000000000 */
[----:B------:R-:W-:Y:S01]  /*0730*/  SEL R15, R15, 0x9, P1 ;  /* 0x000000090f0f7807 */ /* 0x000fe20000800000 */
[----:B-1----:R-:W-:Y:S01]  /*0740*/  FFMA R17, -R3, R20, 1 ;  /* 0x3f80000003117423 */ /* 0x002fe20000000114 */
[----:B------:R-:W0:Y:S02]  /*0750*/  F2I.TRUNC.NTZ R27, R27 ;  /* 0x0000001b001b7305 */ /* 0x000e24000020f100 */
[----:B------:R-:W-:Y:S01]  /*0760*/  ISETP.GE.U32.AND P2, PT, R15, 0x9, PT ;  /* 0x000000090f00780c */ /* 0x000fe20003f46070 */
[----:B------:R-:W-:-:S05]  /*0770*/  FFMA R21, R20, R17, R20 ;  /* 0x0000001114157223 */ /* 0x000fca0000000014 */
[----:B------:R-:W1:Y:S01]  /*0780*/  FCHK P0, R0, R3 ;  /* 0x0000000300007302 */ /* 0x000e620000000000 */
[----:B------:R-:W-:Y:S01]  /*0790*/  FFMA R14, R0, R21, RZ ;  /* 0x00000015000e7223 */ /* 0x000fe200000000ff */
[C---:B------:R-:W-:Y:S01]  /*07a0*/  VIADD R17, R25.reuse, 0xffffffff ;  /* 0xffffffff19117836 */ /* 0x040fe20000000000 */
[----:B------:R-:W-:Y:S02]  /*07b0*/  ISETP.NE.AND P1, PT, R25, RZ, PT ;  /* 0x000000ff1900720c */ /* 0x000fe40003f25270 */
[----:B------:R-:W-:Y:S01]  /*07c0*/  FFMA R18, -R3, R14, R0 ;  /* 0x0000000e03127223 */ /* 0x000fe20000000100 */
[----:B0-----:R-:W-:Y:S01]  /*07d0*/  VIMNMX R16, PT, PT, R27, 0x6, !PT ;  /* 0x000000061b107848 */ /* 0x001fe20007fe0100 */
[----:B------:R-:W-:Y:S02]  /*07e0*/  @!P2 VIADD R16, R15, 0x6 ;  /* 0x000000060f10a836 */ /* 0x000fe40000000000 */
[----:B------:R-:W-:Y:S01]  /*07f0*/  FFMA R25, R21, R18, R14 ;  /* 0x0000001215197223 */ /* 0x000fe2000000000e */
[----:B------:R-:W-:Y:S01]  /*0800*/  SEL R17, R17, 0x18f, P1 ;  /* 0x0000018f11117807 */ /* 0x000fe20000800000 */
[----:B-1----:R-:W-:Y:S06]  /*0810*/  @!P0 BRA `(.L_x_1) ;  /* 0x00000000000c8947 */ /* 0x002fec0003800000 */
[----:B------:R-:W-:-:S07]  /*0820*/  MOV R22, 0x840 ;  /* 0x0000084000167802 */ /* 0x000fce0000000f00 */
[----:B------:R-:W-:Y:S05]  /*0830*/  CALL.REL.NOINC `($__internal_0_$__cuda_sm3x_div_rn_noftz_f32_slowpath) ;  /* 0x0000000800107944 */ /* 0x000fea0003c00000 */
[----:B------:R-:W-:-:S07]  /*0840*/  IMAD.MOV.U32 R25, RZ, RZ, R0 ;  /* 0x000000ffff197224 */ /* 0x000fce00078e0000 */
.L_x_1:
[----:B------:R-:W-:Y:S05]  /*0850*/  BSYNC.RECONVERGENT B0 ;  /* 0x0000000000007941 */ /* 0x000fea0003800200 */
.L_x_0:
[----:B------:R-:W0:Y:S01]  /*0860*/  LDC.64 R22, c[0x0][0x390] ;  /* 0x0000e400ff167b82 */ /* 0x000e220000000a00 */
[----:B------:R-:W-:-:S05]  /*0870*/  IMAD.WIDE R14, R17, 0x158, R10 ;  /* 0x00000158110e7825 */ /* 0x000fca00078e020a */
[----:B------:R1:W-:Y:S02]  /*0880*/  STG.E desc[UR6][R14.64], R25 ;  /* 0x000000190e007986 */ /* 0x0003e4000c101906 */
[----:B------:R-:W2:Y:S02]  /*0890*/  LDC.64 R20, c[0x0][0x398] ;  /* 0x0000e600ff147b82 */ /* 0x000ea40000000a00 */
[----:B0-----:R-:W3:Y:S04]  /*08a0*/  LDG.E R3, desc[UR6][R22.64+0x4] ;  /* 0x0000040616037981 */ /* 0x001ee8000c1e1900 */
[----:B--2---:R-:W2:Y:S01]  /*08b0*/  LDG.E R0, desc[UR6][R20.64+0x4] ;  /* 0x0000040614007981 */ /* 0x004ea2000c1e1900 */
[----:B------:R-:W-:Y:S01]  /*08c0*/  BSSY.RECONVERGENT B0, `(.L_x_2) ;  /* 0x000000d000007945 */ /* 0x000fe20003800200 */
[----:B---3--:R-:W0:Y:S01]  /*08d0*/  MUFU.RCP R18, R3 ;  /* 0x0000000300127308 */ /* 0x008e220000001000 */
[----:B--2---:R-:W-:-:S07]  /*08e0*/  FADD R0, R19, -R0 ;  /* 0x8000000013007221 */ /* 0x004fce0000000000 */
[----:B------:R-:W2:Y:S01]  /*08f0*/  FCHK P0, R0, R3 ;  /* 0x0000000300007302 */ /* 0x000ea20000000000 */
[----:B0-----:R-:W-:-:S04]  /*0900*/  FFMA R27, -R3, R18, 1 ;  /* 0x3f800000031b7423 */ /* 0x001fc80000000112 */
[----:B------:R-:W-:-:S04]  /*0910*/  FFMA R27, R18, R27, R18 ;  /* 0x0000001b121b7223 */ /* 0x000fc80000000012 */
[----:B------:R-:W-:-:S04]  /*0920*/  FFMA R18, R0, R27, RZ ;  /* 0x0000001b00127223 */ /* 0x000fc800000000ff */
[----:B------:R-:W-:-:S04]  /*0930*/  FFMA R19, -R3, R18, R0 ;  /* 0x0000001203137223 */ /* 0x000fc80000000100 */
[----:B------:R-:W-:Y:S01]  /*0940*/  FFMA R27, R27, R19, R18 ;  /* 0x000000131b1b7223 */ /* 0x000fe20000000012 */
[----:B-12---:R-:W-:Y:S06]  /*0950*/  @!P0 BRA `(.L_x_3) ;  /* 0x00000000000c8947 */ /* 0x006fec0003800000 */
[----:B------:R-:W-:-:S07]  /*0960*/  MOV R22, 0x980 ;  /* 0x0000098000167802 */ /* 0x000fce0000000f00 */
[----:B------:R-:W-:Y:S05]  /*0970*/  CALL.REL.NOINC `($__internal_0_$__cuda_sm3x_div_rn_noftz_f32_slowpath) ;  /* 0x0000000400c07944 */ /* 0x000fea0003c00000 */
[----:B------:R-:W-:-:S07]  /*0980*/  IMAD.MOV.U32 R27, RZ, RZ, R0 ;  /* 0x000000ffff1b7224 */ /* 0x000fce00078e0000 */
.L_x_3:
[----:B------:R-:W-:Y:S05]  /*0990*/  BSYNC.RECONVERGENT B0 ;  /* 0x0000000000007941 */ /* 0x000fea0003800200 */
.L_x_2:
[----:B------:R-:W0:Y:S01]  /*09a0*/  LDC.64 R18, c[0x0][0x390] ;  /* 0x0000e400ff127b82 */ /* 0x000e220000000a00 */
[----:B------:R1:W-:Y:S07]  /*09b0*/  STG.E desc[UR6][R14.64+0x4], R27 ;  /* 0x0000041b0e007986 */ /* 0x0003ee000c101906 */
[----:B------:R-:W2:Y:S01]  /*09c0*/  LDC.64 R20, c[0x0][0x398] ;  /* 0x0000e600ff147b82 */ /* 0x000ea20000000a00 */
[----:B0-----:R-:W3:Y:S04]  /*09d0*/  LDG.E R3, desc[UR6][R18.64+0x8] ;  /* 0x0000080612037981 */ /* 0x001ee8000c1e1900 */
[----:B--2---:R-:W2:Y:S01]  /*09e0*/  LDG.E R21, desc[UR6][R20.64+0x8] ;  /* 0x0000080614157981 */ /* 0x004ea2000c1e1900 */
[----:B------:R-:W-:Y:S01]  /*09f0*/  VIADD R0, R16, 0xfffffffa ;  /* 0xfffffffa10007836 */ /* 0x000fe20000000000 */
[----:B------:R-:W-:Y:S04]  /*0a00*/  BSSY.RECONVERGENT B0, `(.L_x_4) ;  /* 0x000000e000007945 */ /* 0x000fe80003800200 */
[----:B------:R-:W-:Y:S01]  /*0a10*/  I2FP.F32.U32 R0, R0 ;  /* 0x0000000000007245 */ /* 0x000fe20000201000 */
[----:B---3--:R-:W0:Y:S04]  /*0a20*/  MUFU.RCP R22, R3 ;  /* 0x0000000300167308 */ /* 0x008e280000001000 */
[----:B--2---:R-:W-:-:S04]  /*0a30*/  FADD R0, R0, -R21 ;  /* 0x8000001500007221 */ /* 0x004fc80000000000 */
        /* <DEDUP_REMOVED lines=10> */
.L_x_5:
[----:B------:R-:W-:Y:S05]  /*0ae0*/  BSYNC.RECONVERGENT B0 ;  /* 0x0000000000007941 */ /* 0x000fea0003800200 */
.L_x_4:
[----:B------:R-:W0:Y:S01]  /*0af0*/  LDC.64 R20, c[0x0][0x390] ;  /* 0x0000e400ff147b82 */ /* 0x000e220000000a00 */
[----:B------:R1:W-:Y:S04]  /*0b00*/  STG.E desc[UR6][R14.64+0x8], R19 ;  /* 0x000008130e007986 */ /* 0x0003e8000c101906 */
[----:B0-----:R-:W2:Y:S01]  /*0b10*/  LDG.E R3, desc[UR6][R20.64+0x8] ;  /* 0x0000080614037981 */ /* 0x001ea2000c1e1900 */
[----:B------:R-:W-:Y:S02]  /*0b20*/  UMOV UR4, 0x41100000 ;  /* 0x4110000000047882 */ /* 0x000fe40000000000 */
[----:B------:R-:W-:Y:S01]  /*0b30*/  IMAD.U32 R22, RZ, RZ, UR4 ;  /* 0x00000004ff167e24 */ /* 0x000fe2000f8e00ff */
[----:B--2---:R-:W0:Y:S08]  /*0b40*/  MUFU.RCP R0, R3 ;  /* 0x0000000300007308 */ /* 0x004e300000001000 */
[----:B------:R-:W2:Y:S01]  /*0b50*/  FCHK P0, R22, R3 ;  /* 0x0000000316007302 */ /* 0x000ea20000000000 */
[----:B0-----:R-:W-:-:S04]  /*0b60*/  FFMA R23, -R3, R0, 1 ;  /* 0x3f80000003177423 */ /* 0x001fc80000000100 */
[----:B------:R-:W-:-:S04]  /*0b70*/  FFMA R0, R0, R23, R0 ;  /* 0x0000001700007223 */ /* 0x000fc80000000000 */
[----:B------:R-:W-:-:S04]  /*0b80*/  FFMA R18, R0, 9, RZ ;  /* 0x4110000000127823 */ /* 0x000fc800000000ff */
[----:B------:R-:W-:-:S04]  /*0b90*/  FFMA R23, -R3, R18, 9 ;  /* 0x4110000003177423 */ /* 0x000fc80000000112 */
[----:B------:R-:W-:Y:S01]  /*0ba0*/  FFMA R23, R0, R23, R18 ;  /* 0x0000001700177223 */ /* 0x000fe20000000012 */
[----:B-12---:R-:W-:Y:S06]  /*0bb0*/  @!P0 BRA `(.L_x_6) ;  /* 0x0000000000108947 */ /* 0x006fec0003800000 */
[----:B------:R-:W-:Y:S01]  /*0bc0*/  IMAD.MOV.U32 R0, RZ, RZ, 0x41100000 ;  /* 0x41100000ff007424 */ /* 0x000fe200078e00ff */
[----:B------:R-:W-:-:S07]  /*0bd0*/  MOV R22, 0xbf0 ;  /* 0x00000bf000167802 */ /* 0x000fce0000000f00 */
[----:B------:R-:W-:Y:S05]  /*0be0*/  CALL.REL.NOINC `($__internal_0_$__cuda_sm3x_div_rn_noftz_f32_slowpath) ;  /* 0x0000000400247944 */ /* 0x000fea0003c00000 */
[----:B------:R-:W-:-:S07]  /*0bf0*/  IMAD.MOV.U32 R23, RZ, RZ, R0 ;  /* 0x000000ffff177224 */ /* 0x000fce00078e0000 */
.L_x_6:
[----:B------:R-:W0:Y:S01]  /*0c00*/  LDC.64 R20, c[0x0][0x390] ;  /* 0x0000e400ff147b82 */ /* 0x000e220000000a00 */
[----:B------:R-:W-:-:S07]  /*0c10*/  FSETP.GE.AND P0, PT, R19, R23, PT ;  /* 0x000000171300720b */ /* 0x000fce0003f06000 */
[----:B------:R-:W1:Y:S06]  /*0c20*/  LDC.64 R18, c[0x0][0x398] ;  /* 0x0000e600ff127b82 */ /* 0x000e6c0000000a00 */
[----:B------:R2:W-:Y:S04]  /*0c30*/  @P0 STG.E desc[UR6][R14.64+0x8], R23 ;  /* 0x000008170e000986 */ /* 0x0005e8000c101906 */
[----:B0-----:R-:W3:Y:S04]  /*0c40*/  LDG.E R3, desc[UR6][R20.64+0xc] ;  /* 0x00000c0614037981 */ /* 0x001ee8000c1e1900 */
[----:B-1----:R-:W4:Y:S01]  /*0c50*/  LDG.E R19, desc[UR6][R18.64+0xc] ;  /* 0x00000c0612137981 */ /* 0x002f22000c1e1900 */
[----:B------:R-:W-:Y:S01]  /*0c60*/  I2FP.F32.U32 R0, R16 ;  /* 0x0000001000007245 */ /* 0x000fe20000201000 */
[----:B------:R-:W-:Y:S01]  /*0c70*/  BSSY.RECONVERGENT B0, `(.L_x_7) ;  /* 0x000000d000007945 */ /* 0x000fe20003800200 */
[----:B---3--:R-:W0:Y:S03]  /*0c80*/  MUFU.RCP R22, R3 ;  /* 0x0000000300167308 */ /* 0x008e260000001000 */
[----:B----4-:R-:W-:-:S05]  /*0c90*/  FADD R0, R0, -R19 ;  /* 0x8000001300007221 */ /* 0x010fca0000000000 */
[----:B------:R-:W1:Y:S01]  /*0ca0*/  FCHK P0, R0, R3 ;  /* 0x0000000300007302 */ /* 0x000e620000000000 */
[----:B0-----:R-:W-:-:S04]  /*0cb0*/  FFMA R25, -R3, R22, 1 ;  /* 0x3f80000003197423 */ /* 0x001fc80000000116 */
[----:B------:R-:W-:-:S04]  /*0cc0*/  FFMA R25, R22, R25, R22 ;  /* 0x0000001916197223 */ /* 0x000fc80000000016 */
[----:B------:R-:W-:-:S04]  /*0cd0*/  FFMA R22, R0, R25, RZ ;  /* 0x0000001900167223 */ /* 0x000fc800000000ff */
[----:B------:R-:W-:-:S04]  /*0ce0*/  FFMA R24, -R3, R22, R0 ;  /* 0x0000001603187223 */ /* 0x000fc80000000100 */
[----:B--2---:R-:W-:Y:S01]  /*0cf0*/  FFMA R23, R25, R24, R22 ;  /* 0x0000001819177223 */ /* 0x004fe20000000016 */
[----:B-1----:R-:W-:Y:S06]  /*0d00*/  @!P0 BRA `(.L_x_8) ;  /* 0x00000000000c8947 */ /* 0x002fec0003800000 */
[----:B------:R-:W-:-:S07]  /*0d10*/  MOV R22, 0xd30 ;  /* 0x00000d3000167802 */ /* 0x000fce0000000f00 */
[----:B------:R-:W-:Y:S05]  /*0d20*/  CALL.REL.NOINC `($__internal_0_$__cuda_sm3x_div_rn_noftz_f32_slowpath) ;  /* 0x0000000000d47944 */ /* 0x000fea0003c00000 */
[----:B------:R-:W-:-:S07]  /*0d30*/  IMAD.MOV.U32 R23, RZ, RZ, R0 ;  /* 0x000000ffff177224 */ /* 0x000fce00078e0000 */
.L_x_8:
[----:B------:R-:W-:Y:S05]  /*0d40*/  BSYNC.RECONVERGENT B0 ;  /* 0x0000000000007941 */ /* 0x000fea0003800200 */
.L_x_7:
[----:B------:R0:W-:Y:S01]  /*0d50*/  STG.E desc[UR6][R14.64+0xc], R23 ;  /* 0x00000c170e007986 */ /* 0x0001e2000c101906 */
[----:B------:R-:W-:Y:S02]  /*0d60*/  IMAD.MOV.U32 R22, RZ, RZ, R16 ;  /* 0x000000ffff167224 */ /* 0x000fe400078e0010 */
[----:B0-----:R-:W-:-:S05]  /*0d70*/  IMAD.MOV.U32 R23, RZ, RZ, RZ ;  /* 0x000000ffff177224 */ /* 0x001fca00078e00ff */
[----:B------:R0:W-:Y:S04]  /*0d80*/  STG.E.64 desc[UR6][R14.64+0xe0], R22 ;  /* 0x0000e0160e007986 */ /* 0x0001e8000c101b06 */
[----:B------:R-:W2:Y:S01]  /*0d90*/  LDG.E.64 R18, desc[UR6][R10.64+0x21990] ;  /* 0x021990060a127981 */ /* 0x000ea2000c1e1b00 */
[----:B------:R-:W-:Y:S01]  /*0da0*/  ISETP.NE.AND P0, PT, R12, RZ, PT ;  /* 0x000000ff0c00720c */ /* 0x000fe20003f05270 */
[----:B------:R-:W-:-:S12]  /*0db0*/  BSSY.RECONVERGENT B0, `(.L_x_9) ;  /* 0x0000028000007945 */ /* 0x000fd80003800200 */
[----:B------:R-:W1:Y:S02]  /*0dc0*/  @!P0 LDC.64 R20, c[0x0][0x3a0] ;  /* 0x0000e800ff148b82 */ /* 0x000e640000000a00 */
[----:B-1----:R-:W-:Y:S01]  /*0dd0*/  @!P0 IMAD.WIDE R20, R13, 0x4, R20 ;  /* 0x000000040d148825 */ /* 0x002fe200078e0214 */
[----:B--2---:R-:W-:-:S04]  /*0de0*/  IADD3 R24, P1, P2, R18, R16, R12 ;  /* 0x0000001012187210 */ /* 0x004fc80007a3e00c */
[----:B------:R-:W-:-:S05]  /*0df0*/  IADD3.X R25, PT, PT, R19, RZ, RZ, P1, P2 ;  /* 0x000000ff13197210 */ /* 0x000fca0000fe44ff */
[----:B------:R0:W-:Y:S04]  /*0e00*/  STG.E.64 desc[UR6][R14.64+0xd8], R24 ;  /* 0x0000d8180e007986 */ /* 0x0001e8000c101b06 */
[----:B------:R0:W-:Y:S04]  /*0e10*/  STG.E.64 desc[UR6][R10.64+0x21998], R18 ;  /* 0x021998120a007986 */ /* 0x0001e8000c101b06 */
[----:B------:R0:W-:Y:S01]  /*0e20*/  @!P0 STG.E desc[UR6][R20.64], RZ ;  /* 0x000000ff14008986 */ /* 0x0001e2000c101906 */
[----:B------:R-:W-:Y:S05]  /*0e30*/  @!P0 BRA `(.L_x_10) ;  /* 0x00000000007c8947 */ /* 0x000fea0003800000 */
[----:B0-----:R-:W-:Y:S02]  /*0e40*/  IMAD.MOV.U32 R25, RZ, RZ, 0x1 ;  /* 0x00000001ff197424 */ /* 0x001fe400078e00ff */
[----:B------:R-:W-:-:S05]  /*0e50*/  IMAD.WIDE R20, R13, 0x4, R4 ;  /* 0x000000040d147825 */ /* 0x000fca00078e0204 */
[----:B------:R0:W-:Y:S04]  /*0e60*/  STG.E desc[UR6][R20.64], R25 ;  /* 0x0000001914007986 */ /* 0x0001e8000c101906 */
[----:B------:R-:W2:Y:S04]  /*0e70*/  LDG.E.64 R22, desc[UR6][R10.64+0x21980] ;  /* 0x021980060a167981 */ /* 0x000ea8000c1e1b00 */
[----:B------:R-:W3:Y:S01]  /*0e80*/  LDG.E.64 R18, desc[UR6][R10.64+0x21990] ;  /* 0x021990060a127981 */ /* 0x000ee2000c1e1b00 */
[----:B------:R-:W-:Y:S04]  /*0e90*/  BSSY.RECONVERGENT B1, `(.L_x_11) ;  /* 0x0000016000017945 */ /* 0x000fe80003800200 */
[----:B------:R-:W-:Y:S01]  /*0ea0*/  BSSY.RELIABLE B2, `(.L_x_12) ;  /* 0x000000c000027945 */ /* 0x000fe20003800100 */
[C---:B--2---:R-:W-:Y:S01]  /*0eb0*/  ISETP.NE.AND P0, PT, R23.reuse, 0x18f, PT ;  /* 0x0000018f1700780c */ /* 0x044fe20003f05270 */
[----:B------:R-:W-:Y:S01]  /*0ec0*/  VIADD R23, R23, 0x1 ;  /* 0x0000000117177836 */ /* 0x000fe20000000000 */
[----:B---3--:R-:W-:-:S04]  /*0ed0*/  IADD3 R3, P1, PT, R12, R18, RZ ;  /* 0x000000120c037210 */ /* 0x008fc80007f3e0ff */
[----:B------:R-:W-:Y:S01]  /*0ee0*/  SEL R23, R23, RZ, P0 ;  /* 0x000000ff17177207 */ /* 0x000fe20000000000 */
[----:B------:R-:W-:-:S03]  /*0ef0*/  IMAD.X R19, RZ, RZ, R19, P1 ;  /* 0x000000ffff137224 */ /* 0x000fc600008e0613 */
[----:B------:R-:W-:-:S13]  /*0f00*/  ISETP.NE.AND P0, PT, R22, R23, PT ;  /* 0x000000171600720c */ /* 0x000fda0003f05270 */
[----:B0-----:R-:W-:Y:S05]  /*0f10*/  @!P0 BRA `(.L_x_13) ;  /* 0x0000000000108947 */ /* 0x001fea0003800000 */
[----:B------:R-:W2:Y:S02]  /*0f20*/  LDG.E.U8 R0, desc[UR6][R10.64+0x2198c] ;  /* 0x02198c060a007981 */ /* 0x000ea4000c1e1100 */
[----:B--2---:R-:W-:-:S13]  /*0f30*/  ISETP.NE.AND P0, PT, R0, RZ, PT ;  /* 0x000000ff0000720c */ /* 0x004fda0003f05270 */
[----:B------:R-:W-:Y:S05]  /*0f40*/  @!P0 BREAK.RELIABLE B2 ;  /* 0x0000000000028942 */ /* 0x000fea0003800100 */
[----:B------:R-:W-:Y:S05]  /*0f50*/  @!P0 BRA `(.L_x_14) ;  /* 0x0000000000248947 */ /* 0x000fea0003800000 */
.L_x_13:
[----:B------:R-:W-:Y:S05]  /*0f60*/  BSYNC.RELIABLE B2 ;  /* 0x0000000000027941 */ /* 0x000fea0003800100 */
.L_x_12:
[----:B------:R-:W-:-:S05]  /*0f70*/  IMAD.WIDE R14, R17, 0x21848, R14 ;  /* 0x00021848110e7825 */ /* 0x000fca00078e020e */
[----:B------:R-:W2:Y:S02]  /*0f80*/  LDG.E R17, desc[UR6][R14.64+0x21980] ;  /* 0x021980060e117981 */ /* 0x000ea4000c1e1900 */
[----:B--2---:R-:W-:-:S06]  /*0f90*/  IMAD.WIDE R16, R17, 0x158, R14 ;  /* 0x0000015811107825 */ /* 0x004fcc00078e020e */
[----:B------:R-:W2:Y:S02]  /*0fa0*/  LDG.E.64 R16, desc[UR6][R16.64+0xd8] ;  /* 0x0000d80610107981 */ /* 0x000ea4000c1e1b00 */
[----:B--2---:R-:W-:-:S04]  /*0fb0*/  ISETP.GT.U32.AND P0, PT, R16, R3, PT ;  /* 0x000000031000720c */ /* 0x004fc80003f04070 */
[----:B------:R-:W-:-:S04]  /*0fc0*/  ISETP.GT.U32.AND.EX P0, PT, R17, R19, PT, P0 ;  /* 0x000000131100720c */ /* 0x000fc80003f04100 */
[----:B------:R-:W-:Y:S02]  /*0fd0*/  SEL R3, R16, R3, P0 ;  /* 0x0000000310037207 */ /* 0x000fe40000000000 */
[----:B------:R-:W-:-:S07]  /*0fe0*/  SEL R19, R17, R19, P0 ;  /* 0x0000001311137207 */ /* 0x000fce0000000000 */
.L_x_14:
[----:B------:R-:W-:Y:S05]  /*0ff0*/  BSYNC.RECONVERGENT B1 ;  /* 0x0000000000017941 */ /* 0x000fea0003800200 */
.L_x_11:
[----:B------:R-:W-:Y:S02]  /*1000*/  IMAD.MOV.U32 R14, RZ, RZ, R3 ;  /* 0x000000ffff0e7224 */ /* 0x000fe400078e0003 */
[----:B------:R-:W-:-:S05]  /*1010*/  IMAD.MOV.U32 R15, RZ, RZ, R19 ;  /* 0x000000ffff0f7224 */ /* 0x000fca00078e0013 */
[----:B------:R1:W-:Y:S02]  /*1020*/  STG.E.64 desc[UR6][R10.64+0x21990], R14 ;  /* 0x0219900e0a007986 */ /* 0x0003e4000c101b06 */
.L_x_10:
[----:B------:R-:W-:Y:S05]  /*1030*/  BSYNC.RECONVERGENT B0 ;  /* 0x0000000000007941 */ /* 0x000fea0003800200 */
.L_x_9:
[----:B------:R-:W-:-:S05]  /*1040*/  IMAD.IADD R13, R2, 0x1, R13 ;  /* 0x00000001020d7824 */ /* 0x000fca00078e020d */
[----:B------:R-:W-:-:S13]  /*1050*/  ISETP.GE.AND P0, PT, R13, UR5, PT ;  /* 0x000000050d007c0c */ /* 0x000fda000bf06270 */
[----:B------:R-:W-:Y:S05]  /*1060*/  @!P0 BRA `(.L_x_15) ;  /* 0xfffffff000208947 */ /* 0x000fea000383ffff */
[----:B------:R-:W-:Y:S05]  /*1070*/  EXIT ;  /* 0x000000000000794d */ /* 0x000fea0003800000 */
        .weak           $__internal_0_$__cuda_sm3x_div_rn_noftz_f32_slowpath
        .type           $__internal_0_$__cuda_sm3x_div_rn_noftz_f32_slowpath,@function
        .size           $__internal_0_$__cuda_sm3x_div_rn_noftz_f32_slowpath,(.L_x_36 - $__internal_0_$__cuda_sm3x_div_rn_noftz_f32_slowpath)
$__internal_0_$__cuda_sm3x_div_rn_noftz_f32_slowpath:
[----:B------:R-:W-:Y:S01]  /*1080*/  SHF.R.U32.HI R20, RZ, 0x17, R3 ;  /* 0x00000017ff147819 */ /* 0x000fe20000011603 */
[----:B------:R-:W-:Y:S01]  /*1090*/  BSSY.RECONVERGENT B1, `(.L_x_16) ;  /* 0x0000062000017945 */ /* 0x000fe20003800200 */
[----:B------:R-:W-:Y:S02]  /*10a0*/  SHF.R.U32.HI R21, RZ, 0x17, R0 ;  /* 0x00000017ff157819 */ /* 0x000fe40000011600 */
[----:B------:R-:W-:Y:S02]  /*10b0*/  LOP3.LUT R20, R20, 0xff, RZ, 0xc0, !PT ;  /* 0x000000ff14147812 */ /* 0x000fe400078ec0ff */
[----:B------:R-:W-:-:S03]  /*10c0*/  LOP3.LUT R21, R21, 0xff, RZ, 0xc0, !PT ;  /* 0x000000ff15157812 */ /* 0x000fc600078ec0ff */
[----:B------:R-:W-:Y:S02]  /*10d0*/  VIADD R24, R20, 0xffffffff ;  /* 0xffffffff14187836 */ /* 0x000fe40000000000 */
[----:B------:R-:W-:-:S03]  /*10e0*/  VIADD R23, R21, 0xffffffff ;  /* 0xffffffff15177836 */ /* 0x000fc60000000000 */
[----:B------:R-:W-:-:S04]  /*10f0*/  ISETP.GT.U32.AND P0, PT, R24, 0xfd, PT ;  /* 0x000000fd1800780c */ /* 0x000fc80003f04070 */
[----:B------:R-:W-:-:S13]  /*1100*/  ISETP.GT.U32.OR P0, PT, R23, 0xfd, P0 ;  /* 0x000000fd1700780c */ /* 0x000fda0000704470 */
[----:B------:R-:W-:Y:S01]  /*1110*/  @!P0 IMAD.MOV.U32 R18, RZ, RZ, RZ ;  /* 0x000000ffff128224 */ /* 0x000fe200078e00ff */
[----:B------:R-:W-:Y:S06]  /*1120*/  @!P0 BRA `(.L_x_17) ;  /* 0x00000000005c8947 */ /* 0x000fec0003800000 */
[----:B------:R-:W-:Y:S02]  /*1130*/  FSETP.GTU.FTZ.AND P0, PT, |R0|, +INF , PT ;  /* 0x7f8000000000780b */ /* 0x000fe40003f1c200 */
[----:B------:R-:W-:-:S04]  /*1140*/  FSETP.GTU.FTZ.AND P1, PT, |R3|, +INF , PT ;  /* 0x7f8000000300780b */ /* 0x000fc80003f3c200 */
[----:B------:R-:W-:-:S13]  /*1150*/  PLOP3.LUT P0, PT, P0, P1, PT, 0xf8, 0x8f ;  /* 0x00000000008f781c */ /* 0x000fda0000703f70 */
[----:B------:R-:W-:Y:S05]  /*1160*/  @P0 BRA `(.L_x_18) ;  /* 0x00000004004c0947 */ /* 0x000fea0003800000 */
[----:B------:R-:W-:-:S13]  /*1170*/  LOP3.LUT P0, RZ, R3, 0x7fffffff, R0, 0xc8, !PT ;  /* 0x7fffffff03ff7812 */ /* 0x000fda000780c800 */
[----:B------:R-:W-:Y:S05]  /*1180*/  @!P0 BRA `(.L_x_19) ;  /* 0x00000004003c8947 */ /* 0x000fea0003800000 */
[C---:B------:R-:W-:Y:S02]  /*1190*/  FSETP.NEU.FTZ.AND P0, PT, |R0|.reuse, +INF , PT ;  /* 0x7f8000000000780b */ /* 0x040fe40003f1d200 */
[----:B------:R-:W-:Y:S02]  /*11a0*/  FSETP.NEU.FTZ.AND P2, PT, |R3|, +INF , PT ;  /* 0x7f8000000300780b */ /* 0x000fe40003f5d200 */
[----:B------:R-:W-:-:S11]  /*11b0*/  FSETP.NEU.FTZ.AND P1, PT, |R0|, +INF , PT ;  /* 0x7f8000000000780b */ /* 0x000fd60003f3d200 */
[----:B------:R-:W-:Y:S05]  /*11c0*/  @!P2 BRA !P0, `(.L_x_19) ;  /* 0x00000004002ca947 */ /* 0x000fea0004000000 */
[----:B------:R-:W-:-:S04]  /*11d0*/  LOP3.LUT P0, RZ, R0, 0x7fffffff, RZ, 0xc0, !PT ;  /* 0x7fffffff00ff7812 */ /* 0x000fc8000780c0ff */
[----:B------:R-:W-:-:S13]  /*11e0*/  PLOP3.LUT P0, PT, P2, P0, PT, 0x2f, 0xf2 ;  /* 0x0000000000f2781c */ /* 0x000fda0001700577 */
[----:B------:R-:W-:Y:S05]  /*11f0*/  @P0 BRA `(.L_x_20) ;  /* 0x0000000400180947 */ /* 0x000fea0003800000 */
[----:B------:R-:W-:-:S04]  /*1200*/  LOP3.LUT P0, RZ, R3, 0x7fffffff, RZ, 0xc0, !PT ;  /* 0x7fffffff03ff7812 */ /* 0x000fc8000780c0ff */
[----:B------:R-:W-:-:S13]  /*1210*/  PLOP3.LUT P0, PT, P1, P0, PT, 0x2f, 0xf2 ;  /* 0x0000000000f2781c */ /* 0x000fda0000f00577 */
[----:B------:R-:W-:Y:S05]  /*1220*/  @P0 BRA `(.L_x_21) ;  /* 0x0000000400000947 */ /* 0x000fea0003800000 */
[----:B------:R-:W-:Y:S02]  /*1230*/  ISETP.GE.AND P0, PT, R23, RZ, PT ;  /* 0x000000ff1700720c */ /* 0x000fe40003f06270 */
[----:B------:R-:W-:-:S11]  /*1240*/  ISETP.GE.AND P1, PT, R24, RZ, PT ;  /* 0x000000ff1800720c */ /* 0x000fd60003f26270 */
[----:B------:R-:W-:Y:S02]  /*1250*/  @P0 IMAD.MOV.U32 R18, RZ, RZ, RZ ;  /* 0x000000ffff120224 */ /* 0x000fe400078e00ff */
[----:B------:R-:W-:Y:S01]  /*1260*/  @!P0 FFMA R0, R0, 1.84467440737095516160e+19, RZ ;  /* 0x5f80000000008823 */ /* 0x000fe200000000ff */
[----:B------:R-:W-:Y:S02]  /*1270*/  @!P0 IMAD.MOV.U32 R18, RZ, RZ, -0x40 ;  /* 0xffffffc0ff128424 */ /* 0x000fe400078e00ff */
[----:B------:R-:W-:Y:S02]  /*1280*/  @!P1 FFMA R3, R3, 1.84467440737095516160e+19, RZ ;  /* 0x5f80000003039823 */ /* 0x000fe400000000ff */
[----:B------:R-:W-:-:S07]  /*1290*/  @!P1 VIADD R18, R18, 0x40 ;  /* 0x0000004012129836 */ /* 0x000fce0000000000 */
.L_x_17:
[----:B------:R-:W-:Y:S01]  /*12a0*/  LEA R24, R20, 0xc0800000, 0x17 ;  /* 0xc080000014187811 */ /* 0x000fe200078eb8ff */
[----:B------:R-:W-:Y:S04]  /*12b0*/  BSSY.RECONVERGENT B2, `(.L_x_22) ;  /* 0x0000036000027945 */ /* 0x000fe80003800200 */
[----:B------:R-:W-:Y:S02]  /*12c0*/  IMAD.IADD R25, R3, 0x1, -R24 ;  /* 0x0000000103197824 */ /* 0x000fe400078e0a18 */
[----:B------:R-:W-:Y:S02]  /*12d0*/  VIADD R3, R21, 0xffffff81 ;  /* 0xffffff8115037836 */ /* 0x000fe40000000000 */
[----:B------:R0:W1:Y:S01]  /*12e0*/  MUFU.RCP R24, R25 ;  /* 0x0000001900187308 */ /* 0x0000620000001000 */
[----:B------:R-:W-:Y:S01]  /*12f0*/  FADD.FTZ R23, -R25, -RZ ;  /* 0x800000ff19177221 */ /* 0x000fe20000010100 */
[C---:B------:R-:W-:Y:S01]  /*1300*/  IMAD R0, R3.reuse, -0x800000, R0 ;  /* 0xff80000003007824 */ /* 0x040fe200078e0200 */
[----:B0-----:R-:W-:-:S05]  /*1310*/  IADD3 R25, PT, PT, R3, 0x7f, -R20 ;  /* 0x0000007f03197810 */ /* 0x001fca0007ffe814 */
[----:B------:R-:W-:Y:S02]  /*1320*/  IMAD.IADD R25, R25, 0x1, R18 ;  /* 0x0000000119197824 */ /* 0x000fe400078e0212 */
[----:B-1----:R-:W-:-:S04]  /*1330*/  FFMA R21, R24, R23, 1 ;  /* 0x3f80000018157423 */ /* 0x002fc80000000017 */
[----:B------:R-:W-:-:S04]  /*1340*/  FFMA R21, R24, R21, R24 ;  /* 0x0000001518157223 */ /* 0x000fc80000000018 */
[----:B------:R-:W-:-:S04]  /*1350*/  FFMA R24, R0, R21, RZ ;  /* 0x0000001500187223 */ /* 0x000fc800000000ff */
[----:B------:R-:W-:-:S04]  /*1360*/  FFMA R26, R23, R24, R0 ;  /* 0x00000018171a7223 */ /* 0x000fc80000000000 */
[----:B------:R-:W-:-:S04]  /*1370*/  FFMA R24, R21, R26, R24 ;  /* 0x0000001a15187223 */ /* 0x000fc80000000018 */
[----:B------:R-:W-:-:S04]  /*1380*/  FFMA R23, R23, R24, R0 ;  /* 0x0000001817177223 */ /* 0x000fc80000000000 */
[----:B------:R-:W-:-:S05]  /*1390*/  FFMA R0, R21, R23, R24 ;  /* 0x0000001715007223 */ /* 0x000fca0000000018 */
[----:B------:R-:W-:-:S04]  /*13a0*/  SHF.R.U32.HI R3, RZ, 0x17, R0 ;  /* 0x00000017ff037819 */ /* 0x000fc80000011600 */
[----:B------:R-:W-:-:S05]  /*13b0*/  LOP3.LUT R3, R3, 0xff, RZ, 0xc0, !PT ;  /* 0x000000ff03037812 */ /* 0x000fca00078ec0ff */
[----:B------:R-:W-:-:S04]  /*13c0*/  IMAD.IADD R18, R3, 0x1, R25 ;  /* 0x0000000103127824 */ /* 0x000fc800078e0219 */
[----:B------:R-:W-:-:S05]  /*13d0*/  VIADD R3, R18, 0xffffffff ;  /* 0xffffffff12037836 */ /* 0x000fca0000000000 */
[----:B------:R-:W-:-:S13]  /*13e0*/  ISETP.GE.U32.AND P0, PT, R3, 0xfe, PT ;  /* 0x000000fe0300780c */ /* 0x000fda0003f06070 */
[----:B------:R-:W-:Y:S05]  /*13f0*/  @!P0 BRA `(.L_x_23) ;  /* 0x0000000000808947 */ /* 0x000fea0003800000 */
[----:B------:R-:W-:-:S13]  /*1400*/  ISETP.GT.AND P0, PT, R18, 0xfe, PT ;  /* 0x000000fe1200780c */ /* 0x000fda0003f04270 */
[----:B------:R-:W-:Y:S05]  /*1410*/  @P0 BRA `(.L_x_24) ;  /* 0x00000000006c0947 */ /* 0x000fea0003800000 */
[----:B------:R-:W-:-:S13]  /*1420*/  ISETP.GE.AND P0, PT, R18, 0x1, PT ;  /* 0x000000011200780c */ /* 0x000fda0003f06270 */
[----:B------:R-:W-:Y:S05]  /*1430*/  @P0 BRA `(.L_x_25) ;  /* 0x0000000000740947 */ /* 0x000fea0003800000 */
[----:B------:R-:W-:Y:S02]  /*1440*/  ISETP.GE.AND P0, PT, R18, -0x18, PT ;  /* 0xffffffe81200780c */ /* 0x000fe40003f06270 */
[----:B------:R-:W-:-:S11]  /*1450*/  LOP3.LUT R0, R0, 0x80000000, RZ, 0xc0, !PT ;  /* 0x8000000000007812 */ /* 0x000fd600078ec0ff */
[----:B------:R-:W-:Y:S05]  /*1460*/  @!P0 BRA `(.L_x_25) ;  /* 0x0000000000688947 */ /* 0x000fea0003800000 */
[-CC-:B------:R-:W-:Y:S01]  /*1470*/  FFMA.RZ R3, R21, R23.reuse, R24.reuse ;  /* 0x0000001715037223 */ /* 0x180fe2000000c018 */
[C---:B------:R-:W-:Y:S02]  /*1480*/  ISETP.NE.AND P2, PT, R18.reuse, RZ, PT ;  /* 0x000000ff1200720c */ /* 0x040fe40003f45270 */
[C---:B------:R-:W-:Y:S02]  /*1490*/  ISETP.NE.AND P1, PT, R18.reuse, RZ, PT ;  /* 0x000000ff1200720c */ /* 0x040fe40003f25270 */
[----:B------:R-:W-:Y:S01]  /*14a0*/  LOP3.LUT R20, R3, 0x7fffff, RZ, 0xc0, !PT ;  /* 0x007fffff03147812 */ /* 0x000fe200078ec0ff */
[CCC-:B------:R-:W-:Y:S01]  /*14b0*/  FFMA.RP R3, R21.reuse, R23.reuse, R24.reuse ;  /* 0x0000001715037223 */ /* 0x1c0fe20000008018 */
[----:B------:R-:W-:Y:S01]  /*14c0*/  FFMA.RM R24, R21, R23, R24 ;  /* 0x0000001715187223 */ /* 0x000fe20000004018 */
[----:B------:R-:W-:Y:S01]  /*14d0*/  VIADD R21, R18, 0x20 ;  /* 0x0000002012157836 */ /* 0x000fe20000000000 */
[----:B------:R-:W-:Y:S01]  /*14e0*/  LOP3.LUT R20, R20, 0x800000, RZ, 0xfc, !PT ;  /* 0x0080000014147812 */ /* 0x000fe200078efcff */
[----:B------:R-:W-:-:S02]  /*14f0*/  IMAD.MOV R18, RZ, RZ, -R18 ;  /* 0x000000ffff127224 */ /* 0x000fc400078e0a12 */
[----:B------:R-:W-:Y:S02]  /*1500*/  FSETP.NEU.FTZ.AND P0, PT, R3, R24, PT ;  /* 0x000000180300720b */ /* 0x000fe40003f1d000 */
[----:B------:R-:W-:Y:S02]  /*1510*/  SHF.L.U32 R21, R20, R21, RZ ;  /* 0x0000001514157219 */ /* 0x000fe400000006ff */
[----:B------:R-:W-:Y:S02]  /*1520*/  SEL R3, R18, RZ, P2 ;  /* 0x000000ff12037207 */ /* 0x000fe40001000000 */
[----:B------:R-:W-:Y:S02]  /*1530*/  ISETP.NE.AND P1, PT, R21, RZ, P1 ;  /* 0x000000ff1500720c */ /* 0x000fe40000f25270 */
[----:B------:R-:W-:Y:S02]  /*1540*/  SHF.R.U32.HI R3, RZ, R3, R20 ;  /* 0x00000003ff037219 */ /* 0x000fe40000011614 */
[----:B------:R-:W-:-:S02]  /*1550*/  PLOP3.LUT P0, PT, P0, P1, PT, 0xf8, 0x8f ;  /* 0x00000000008f781c */ /* 0x000fc40000703f70 */
[----:B------:R-:W-:Y:S02]  /*1560*/  SHF.R.U32.HI R21, RZ, 0x1, R3 ;  /* 0x00000001ff157819 */ /* 0x000fe40000011603 */
[----:B------:R-:W-:-:S04]  /*1570*/  SEL R18, RZ, 0x1, !P0 ;  /* 0x00000001ff127807 */ /* 0x000fc80004000000 */
[----:B------:R-:W-:-:S04]  /*1580*/  LOP3.LUT R18, R18, 0x1, R21, 0xf8, !PT ;  /* 0x0000000112127812 */ /* 0x000fc800078ef815 */
[----:B------:R-:W-:-:S05]  /*1590*/  LOP3.LUT R18, R18, R3, RZ, 0xc0, !PT ;  /* 0x0000000312127212 */ /* 0x000fca00078ec0ff */
[----:B------:R-:W-:-:S05]  /*15a0*/  IMAD.IADD R21, R21, 0x1, R18 ;  /* 0x0000000115157824 */ /* 0x000fca00078e0212 */
[----:B------:R-:W-:Y:S01]  /*15b0*/  LOP3.LUT R0, R21, R0, RZ, 0xfc, !PT ;  /* 0x0000000015007212 */ /* 0x000fe200078efcff */
[----:B------:R-:W-:Y:S06]  /*15c0*/  BRA `(.L_x_25) ;  /* 0x0000000000107947 */ /* 0x000fec0003800000 */
.L_x_24:
[----:B------:R-:W-:-:S04]  /*15d0*/  LOP3.LUT R0, R0, 0x80000000, RZ, 0xc0, !PT ;  /* 0x8000000000007812 */ /* 0x000fc800078ec0ff */
[----:B------:R-:W-:Y:S01]  /*15e0*/  LOP3.LUT R0, R0, 0x7f800000, RZ, 0xfc, !PT ;  /* 0x7f80000000007812 */ /* 0x000fe200078efcff */
[----:B------:R-:W-:Y:S06]  /*15f0*/  BRA `(.L_x_25) ;  /* 0x0000000000047947 */ /* 0x000fec0003800000 */
.L_x_23:
[----:B------:R-:W-:-:S07]  /*1600*/  IMAD R0, R25, 0x800000, R0 ;  /* 0x0080000019007824 */ /* 0x000fce00078e0200 */
.L_x_25:
[----:B------:R-:W-:Y:S05]  /*1610*/  BSYNC.RECONVERGENT B2 ;  /* 0x0000000000027941 */ /* 0x000fea0003800200 */
.L_x_22:
[----:B------:R-:W-:Y:S05]  /*1620*/  BRA `(.L_x_26) ;  /* 0x0000000000207947 */ /* 0x000fea0003800000 */
.L_x_21:
[----:B------:R-:W-:-:S04]  /*1630*/  LOP3.LUT R0, R3, 0x80000000, R0, 0x48, !PT ;  /* 0x8000000003007812 */ /* 0x000fc800078e4800 */
[----:B------:R-:W-:Y:S01]  /*1640*/  LOP3.LUT R0, R0, 0x7f800000, RZ, 0xfc, !PT ;  /* 0x7f80000000007812 */ /* 0x000fe200078efcff */
[----:B------:R-:W-:Y:S06]  /*1650*/  BRA `(.L_x_26) ;  /* 0x0000000000147947 */ /* 0x000fec0003800000 */
.L_x_20:
[----:B------:R-:W-:Y:S01]  /*1660*/  LOP3.LUT R0, R3, 0x80000000, R0, 0x48, !PT ;  /* 0x8000000003007812 */ /* 0x000fe200078e4800 */
[----:B------:R-:W-:Y:S06]  /*1670*/  BRA `(.L_x_26) ;  /* 0x00000000000c7947 */ /* 0x000fec0003800000 */
.L_x_19:
[----:B------:R-:W0:Y:S01]  /*1680*/  MUFU.RSQ R0, -QNAN ;  /* 0xffc0000000007908 */ /* 0x000e220000001400 */
[----:B------:R-:W-:Y:S05]  /*1690*/  BRA `(.L_x_26) ;  /* 0x0000000000047947 */ /* 0x000fea0003800000 */
.L_x_18:
[----:B------:R-:W-:-:S07]  /*16a0*/  FADD.FTZ R0, R0, R3 ;  /* 0x0000000300007221 */ /* 0x000fce0000010000 */
.L_x_26:
[----:B------:R-:W-:Y:S05]  /*16b0*/  BSYNC.RECONVERGENT B1 ;  /* 0x0000000000017941 */ /* 0x000fea0003800200 */
.L_x_16:
[----:B------:R-:W-:-:S04]  /*16c0*/  IMAD.MOV.U32 R23, RZ, RZ, 0x0 ;  /* 0x00000000ff177424 */ /* 0x000fc800078e00ff */
[----:B0-----:R-:W-:Y:S05]  /*16d0*/  RET.REL.NODEC R22 `(_Z6updateP3ROBPfS1_S1_Pii) ;  /* 0xffffffe816487950 */ /* 0x001fea0003c3ffff */
.L_x_27:
[----:B------:R-:W-:-:S00]  /*16e0*/  BRA `(.L_x_27) ;  /* 0xfffffffc00fc7947 */ /* 0x000fc0000383ffff */
[----:B------:R-:W-:-:S00]  /*16f0*/  NOP ;  /* 0x0000000000007918 */ /* 0x000fc00000000000 */
        /* <DEDUP_REMOVED lines=8> */
.L_x_36:


//--------------------- .text._Z6resultP3ROBii    --------------------------
	.section	.text._Z6resultP3ROBii,"ax",@progbits
	.align	128
        .global         _Z6resultP3ROBii
        .type           _Z6resultP3ROBii,@function
        .size           _Z6resultP3ROBii,(.L_x_38 - _Z6resultP3ROBii)
        .other          _Z6resultP3ROBii,@"STO_CUDA_ENTRY STV_DEFAULT"
_Z6resultP3ROBii:
.text._Z6resultP3ROBii:
[----:B------:R-:W0:Y:S08]  /*0000*/  LDC R1, c[0x0][0x37c] ;  /* 0x0000df00ff017b82 */ /* 0x000e300000000800 */
[----:B------:R-:W1:Y:S01]  /*0010*/  LDC R3, c[0x0][0x388] ;  /* 0x0000e200ff037b82 */ /* 0x000e620000000800 */
[----:B------:R-:W2:Y:S01]  /*0020*/  LDCU UR4, c[0x0][0x2f8] ;  /* 0x00005f00ff0477ac */ /* 0x000ea20008000800 */
[----:B0-----:R-:W-:Y:S01]  /*0030*/  VIADD R1, R1, 0xfffffff0 ;  /* 0xfffffff001017836 */ /* 0x001fe20000000000 */
[----:B------:R-:W-:Y:S01]  /*0040*/  CS2R R8, SRZ ;  /* 0x0000000000087805 */ /* 0x000fe2000001ff00 */
[----:B------:R-:W0:Y:S03]  /*0050*/  LDCU UR5, c[0x0][0x2fc] ;  /* 0x00005f80ff0577ac */ /* 0x000e260008000800 */
[----:B--2---:R-:W-:-:S02]  /*0060*/  IADD3 R6, P1, PT, R1, UR4, RZ ;  /* 0x0000000401067c10 */ /* 0x004fc4000ff3e0ff */
[----:B-1----:R-:W-:-:S03]  /*0070*/  ISETP.GE.AND P0, PT, R3, 0x1, PT ;  /* 0x000000010300780c */ /* 0x002fc60003f06270 */
[----:B0-----:R-:W-:-:S10]  /*0080*/  IMAD.X R7, RZ, RZ, UR5, P1 ;  /* 0x00000005ff077e24 */ /* 0x001fd400088e06ff */
[----:B------:R-:W-:Y:S05]  /*0090*/  @!P0 BRA `(.L_x_28) ;  /* 0x0000000400b48947 */ /* 0x000fea0003800000 */
[C---:B------:R-:W-:Y:S01]  /*00a0*/  ISETP.GE.U32.AND P1, PT, R3.reuse, 0x10, PT ;  /* 0x000000100300780c */ /* 0x040fe20003f26070 */
[----:B------:R-:W0:Y:S01]  /*00b0*/  LDCU.64 UR6, c[0x0][0x358] ;  /* 0x00006b00ff0677ac */ /* 0x000e220008000a00 */
[----:B------:R-:W-:Y:S02]  /*00c0*/  LOP3.LUT R0, R3, 0xf, RZ, 0xc0, !PT ;  /* 0x0000000f03007812 */ /* 0x000fe400078ec0ff */
[----:B------:R-:W-:Y:S01]  /*00d0*/  CS2R R8, SRZ ;  /* 0x0000000000087805 */ /* 0x000fe2000001ff00 */
[----:B------:R-:W-:Y:S01]  /*00e0*/  IMAD.MOV.U32 R2, RZ, RZ, RZ ;  /* 0x000000ffff027224 */ /* 0x000fe200078e00ff */
[----:B------:R-:W-:-:S07]  /*00f0*/  ISETP.NE.AND P0, PT, R0, RZ, PT ;  /* 0x000000ff0000720c */ /* 0x000fce0003f05270 */
[----:B------:R-:W-:Y:S06]  /*0100*/  @!P1 BRA `(.L_x_29) ;  /* 0x0000000000b89947 */ /* 0x000fec0003800000 */
[----:B------:R-:W1:Y:S01]  /*0110*/  LDCU.64 UR4, c[0x0][0x380] ;  /* 0x00007000ff0477ac */ /* 0x000e620008000a00 */
[----:B------:R-:W-:Y:S02]  /*0120*/  LOP3.LUT R2, R3, 0x7ffffff0, RZ, 0xc0, !PT ;  /* 0x7ffffff003027812 */ /* 0x000fe400078ec0ff */
[----:B------:R-:W-:-:S03]  /*0130*/  CS2R R8, SRZ ;  /* 0x0000000000087805 */ /* 0x000fc6000001ff00 */
[----:B------:R-:W-:Y:S01]  /*0140*/  IMAD.MOV R24, RZ, RZ, -R2 ;  /* 0x000000ffff187224 */ /* 0x000fe200078e0a02 */
[----:B-1----:R-:W-:-:S04]  /*0150*/  UIADD3 UR4, UP0, UPT, UR4, 0x12e690, URZ ;  /* 0x0012e69004047890 */ /* 0x002fc8000ff1e0ff */
[----:B------:R-:W-:Y:S02]  /*0160*/  UIADD3.X UR5, UPT, UPT, URZ, UR5, URZ, UP0, !UPT ;  /* 0x00000005ff057290 */ /* 0x000fe400087fe4ff */
[----:B------:R-:W-:-:S04]  /*0170*/  IMAD.U32 R10, RZ, RZ, UR4 ;  /* 0x00000004ff0a7e24 */ /* 0x000fc8000f8e00ff */
[----:B------:R-:W-:-:S07]  /*0180*/  IMAD.U32 R5, RZ, RZ, UR5 ;  /* 0x00000005ff057e24 */ /* 0x000fce000f8e00ff */
.L_x_30:
[----:B------:R-:W-:-:S05]  /*0190*/  IMAD.MOV.U32 R4, RZ, RZ, R10 ;  /* 0x000000ffff047224 */ /* 0x000fca00078e000a */
[----:B0-----:R-:W2:Y:S04]  /*01a0*/  LDG.E.64 R26, desc[UR6][R4.64+-0x10cd00] ;  /* 0xef330006041a7981 */ /* 0x001ea8000c1e1b00 */
[----:B------:R-:W2:Y:S04]  /*01b0*/  LDG.E.64 R22, desc[UR6][R4.64+-0xeb360] ;  /* 0xf14ca00604167981 */ /* 0x000ea8000c1e1b00 */
[----:B------:R-:W3:Y:S04]  /*01c0*/  LDG.E.64 R10, desc[UR6][R4.64+-0xc99c0] ;  /* 0xf3664006040a7981 */ /* 0x000ee8000c1e1b00 */
[----:B------:R-:W3:Y:S04]  /*01d0*/  LDG.E.64 R20, desc[UR6][R4.64+-0xa8020] ;  /* 0xf57fe00604147981 */ /* 0x000ee8000c1e1b00 */
[----:B------:R-:W4:Y:S04]  /*01e0*/  LDG.E.64 R12, desc[UR6][R4.64+-0x86680] ;  /* 0xf7998006040c7981 */ /* 0x000f28000c1e1b00 */
[----:B------:R-:W4:Y:S04]  /*01f0*/  LDG.E.64 R14, desc[UR6][R4.64+-0x64ce0] ;  /* 0xf9b32006040e7981 */ /* 0x000f28000c1e1b00 */
[----:B------:R-:W5:Y:S04]  /*0200*/  LDG.E.64 R16, desc[UR6][R4.64+-0x43340] ;  /* 0xfbccc00604107981 */ /* 0x000f68000c1e1b00 */
[----:B------:R-:W5:Y:S01]  /*0210*/  LDG.E.64 R18, desc[UR6][R4.64+-0x219a0] ;  /* 0xfde6600604127981 */ /* 0x000f62000c1e1b00 */
[----:B--2---:R-:W-:-:S04]  /*0220*/  IADD3 R25, P1, P2, R22, R26, R8 ;  /* 0x0000001a16197210 */ /* 0x004fc80007a3e008 */
[----:B------:R-:W-:Y:S02]  /*0230*/  IADD3.X R27, PT, PT, R23, R27, R9, P1, P2 ;  /* 0x0000001b171b7210 */ /* 0x000fe40000fe4409 */
[----:B------:R-:W2:Y:S01]  /*0240*/  LDG.E.64 R8, desc[UR6][R4.64] ;  /* 0x0000000604087981 */ /* 0x000ea2000c1e1b00 */
[----:B---3--:R-:W-:-:S03]  /*0250*/  IADD3 R25, P1, P2, R20, R10, R25 ;  /* 0x0000000a14197210 */ /* 0x008fc60007a3e019 */
[----:B------:R-:W3:Y:S01]  /*0260*/  LDG.E.64 R22, desc[UR6][R4.64+0xeb360] ;  /* 0x0eb3600604167981 */ /* 0x000ee2000c1e1b00 */
[----:B------:R-:W-:-:S03]  /*0270*/  IADD3.X R27, PT, PT, R21, R11, R27, P1, P2 ;  /* 0x0000000b151b7210 */ /* 0x000fc60000fe441b */
[----:B------:R-:W2:Y:S01]  /*0280*/  LDG.E.64 R10, desc[UR6][R4.64+0x219a0] ;  /* 0x0219a006040a7981 */ /* 0x000ea2000c1e1b00 */
[----:B----4-:R-:W-:-:S03]  /*0290*/  IADD3 R25, P1, P2, R14, R12, R25 ;  /* 0x0000000c0e197210 */ /* 0x010fc60007a3e019 */
[----:B------:R-:W3:Y:S01]  /*02a0*/  LDG.E.64 R20, desc[UR6][R4.64+0xc99c0] ;  /* 0x0c99c00604147981 */ /* 0x000ee2000c1e1b00 */
[----:B------:R-:W-:-:S03]  /*02b0*/  IADD3.X R27, PT, PT, R15, R13, R27, P1, P2 ;  /* 0x0000000d0f1b7210 */ /* 0x000fc60000fe441b */
[----:B------:R-:W4:Y:S04]  /*02c0*/  LDG.E.64 R12, desc[UR6][R4.64+0x43340] ;  /* 0x04334006040c7981 */ /* 0x000f28000c1e1b00 */
[----:B------:R-:W4:Y:S01]  /*02d0*/  LDG.E.64 R14, desc[UR6][R4.64+0x64ce0] ;  /* 0x064ce006040e7981 */ /* 0x000f22000c1e1b00 */
[----:B-----5:R-:W-:-:S04]  /*02e0*/  IADD3 R25, P1, P2, R18, R16, R25 ;  /* 0x0000001012197210 */ /* 0x020fc80007a3e019 */
[----:B------:R-:W-:Y:S02]  /*02f0*/  IADD3.X R27, PT, PT, R19, R17, R27, P1, P2 ;  /* 0x00000011131b7210 */ /* 0x000fe40000fe441b */
[----:B------:R-:W5:Y:S04]  /*0300*/  LDG.E.64 R16, desc[UR6][R4.64+0x86680] ;  /* 0x0866800604107981 */ /* 0x000f68000c1e1b00 */
[----:B------:R-:W5:Y:S01]  /*0310*/  LDG.E.64 R18, desc[UR6][R4.64+0xa8020] ;  /* 0x0a80200604127981 */ /* 0x000f62000c1e1b00 */
[----:B------:R-:W-:Y:S01]  /*0320*/  VIADD R24, R24, 0x10 ;  /* 0x0000001018187836 */ /* 0x000fe20000000000 */
[----:B--2---:R-:W-:-:S04]  /*0330*/  IADD3 R25, P1, P2, R10, R8, R25 ;  /* 0x000000080a197210 */ /* 0x004fc80007a3e019 */
[----:B------:R-:W-:Y:S02]  /*0340*/  IADD3.X R11, PT, PT, R11, R9, R27, P1, P2 ;  /* 0x000000090b0b7210 */ /* 0x000fe40000fe441b */
[----:B----4-:R-:W-:-:S04]  /*0350*/  IADD3 R9, P3, P4, R14, R12, R25 ;  /* 0x0000000c0e097210 */ /* 0x010fc80007c7e019 */
[----:B------:R-:W-:Y:S02]  /*0360*/  IADD3.X R13, PT, PT, R15, R13, R11, P3, P4 ;  /* 0x0000000d0f0d7210 */ /* 0x000fe40001fe840b */
[----:B------:R-:W-:Y:S02]  /*0370*/  ISETP.NE.AND P3, PT, R24, RZ, PT ;  /* 0x000000ff1800720c */ /* 0x000fe40003f65270 */
[----:B-----5:R-:W-:Y:S02]  /*0380*/  IADD3 R9, P2, P1, R18, R16, R9 ;  /* 0x0000001012097210 */ /* 0x020fe4000795e009 */
[----:B------:R-:W-:Y:S02]  /*0390*/  IADD3 R10, P6, PT, R4, 0x219a00, RZ ;  /* 0x00219a00040a7810 */ /* 0x000fe40007fde0ff */
[----:B---3--:R-:W-:Y:S02]  /*03a0*/  IADD3 R8, P4, P5, R22, R20, R9 ;  /* 0x0000001416087210 */ /* 0x008fe40007d9e009 */
[----:B------:R-:W-:Y:S01]  /*03b0*/  IADD3.X R9, PT, PT, R19, R17, R13, P2, P1 ;  /* 0x0000001113097210 */ /* 0x000fe200017e240d */
[----:B------:R-:W-:-:S03]  /*03c0*/  IMAD.X R5, RZ, RZ, R5, P6 ;  /* 0x000000ffff057224 */ /* 0x000fc600030e0605 */
[----:B------:R-:W-:Y:S01]  /*03d0*/  IADD3.X R9, PT, PT, R23, R21, R9, P4, P5 ;  /* 0x0000001517097210 */ /* 0x000fe200027ea409 */
[----:B------:R-:W-:Y:S06]  /*03e0*/  @P3 BRA `(.L_x_30) ;  /* 0xfffffffc00683947 */ /* 0x000fec000383ffff */
.L_x_29:
[----:B------:R-:W-:Y:S05]  /*03f0*/  @!P0 BRA `(.L_x_28) ;  /* 0x0000000000dc8947 */ /* 0x000fea0003800000 */
[----:B------:R-:W-:Y:S02]  /*0400*/  ISETP.GE.U32.AND P1, PT, R0, 0x8, PT ;  /* 0x000000080000780c */ /* 0x000fe40003f26070 */
[----:B------:R-:W-:-:S04]  /*0410*/  LOP3.LUT R26, R3, 0x7, RZ, 0xc0, !PT ;  /* 0x00000007031a7812 */ /* 0x000fc800078ec0ff */
[----:B------:R-:W-:-:S07]  /*0420*/  ISETP.NE.AND P0, PT, R26, RZ, PT ;  /* 0x000000ff1a00720c */ /* 0x000fce0003f05270 */
[----:B------:R-:W-:Y:S06]  /*0430*/  @!P1 BRA `(.L_x_31) ;  /* 0x00000000004c9947 */ /* 0x000fec0003800000 */
[----:B------:R-:W1:Y:S02]  /*0440*/  LDC.64 R22, c[0x0][0x380] ;  /* 0x0000e000ff167b82 */ /* 0x000e640000000a00 */
[----:B-1----:R-:W-:-:S05]  /*0450*/  IMAD.WIDE.U32 R22, R2, 0x219a0, R22 ;  /* 0x000219a002167825 */ /* 0x002fca00078e0016 */
        /* <DEDUP_REMOVED lines=8> */
[----:B------:R-:W-:Y:S01]  /*04e0*/  VIADD R2, R2, 0x8 ;  /* 0x0000000802027836 */ /* 0x000fe20000000000 */
[----:B--2---:R-:W-:-:S04]  /*04f0*/  IADD3 R27, P1, P2, R18, R20, R8 ;  /* 0x00000014121b7210 */ /* 0x004fc80007a3e008 */
[----:B------:R-:W-:Y:S02]  /*0500*/  IADD3.X R19, PT, PT, R19, R21, R9, P1, P2 ;  /* 0x0000001513137210 */ /* 0x000fe40000fe4409 */
[----:B---3--:R-:W-:-:S04]  /*0510*/  IADD3 R27, P3, P4, R14, R16, R27 ;  /* 0x000000100e1b7210 */ /* 0x008fc80007c7e01b */
[----:B------:R-:W-:Y:S02]  /*0520*/  IADD3.X R15, PT, PT, R15, R17, R19, P3, P4 ;  /* 0x000000110f0f7210 */ /* 0x000fe40001fe8413 */
[----:B----4-:R-:W-:-:S04]  /*0530*/  IADD3 R9, P1, P2, R10, R12, R27 ;  /* 0x0000000c0a097210 */ /* 0x010fc80007a3e01b */
[----:B-----5:R-:W-:Y:S02]  /*0540*/  IADD3 R8, P3, P4, R24, R4, R9 ;  /* 0x0000000418087210 */ /* 0x020fe40007c7e009 */
[----:B------:R-:W-:-:S04]  /*0550*/  IADD3.X R9, PT, PT, R11, R13, R15, P1, P2 ;  /* 0x0000000d0b097210 */ /* 0x000fc80000fe440f */
[----:B------:R-:W-:-:S07]  /*0560*/  IADD3.X R9, PT, PT, R25, R5, R9, P3, P4 ;  /* 0x0000000519097210 */ /* 0x000fce0001fe8409 */
.L_x_31:
        /* <DEDUP_REMOVED lines=10> */
[----:B------:R-:W3:Y:S01]  /*0610*/  LDG.E.64 R16, desc[UR6][R4.64+0x86670] ;  /* 0x0866700604107981 */ /* 0x000ee2000c1e1b00 */
[----:B------:R-:W-:Y:S01]  /*0620*/  VIADD R2, R2, 0x4 ;  /* 0x0000000402027836 */ /* 0x000fe20000000000 */
[----:B--2---:R-:W-:-:S04]  /*0630*/  IADD3 R19, P0, P2, R12, R10, R8 ;  /* 0x0000000a0c137210 */ /* 0x004fc80007a1e008 */
[----:B------:R-:W-:Y:S02]  /*0640*/  IADD3.X R9, PT, PT, R13, R11, R9, P0, P2 ;  /* 0x0000000b0d097210 */ /* 0x000fe400007e4409 */
[----:B---3--:R-:W-:-:S04]  /*0650*/  IADD3 R8, P3, P4, R16, R14, R19 ;  /* 0x0000000e10087210 */ /* 0x008fc80007c7e013 */
[----:B------:R-:W-:-:S09]  /*0660*/  IADD3.X R9, PT, PT, R17, R15, R9, P3, P4 ;  /* 0x0000000f11097210 */ /* 0x000fd20001fe8409 */
.L_x_32:
[----:B------:R-:W-:Y:S05]  /*0670*/  @!P1 BRA `(.L_x_28) ;  /* 0x00000000003c9947 */ /* 0x000fea0003800000 */
[----:B------:R-:W1:Y:S01]  /*0680*/  LDC.64 R4, c[0x0][0x380] ;  /* 0x0000e000ff047b82 */ /* 0x000e620000000a00 */
[----:B------:R-:W-:Y:S02]  /*0690*/  IMAD.MOV R0, RZ, RZ, -R0 ;  /* 0x000000ffff007224 */ /* 0x000fe400078e0a00 */
[----:B-1----:R-:W-:-:S03]  /*06a0*/  IMAD.WIDE.U32 R4, R2, 0x219a0, R4 ;  /* 0x000219a002047825 */ /* 0x002fc600078e0004 */
[----:B------:R-:W-:-:S05]  /*06b0*/  IADD3 R2, P0, PT, R4, 0x21990, RZ ;  /* 0x0002199004027810 */ /* 0x000fca0007f1e0ff */
[----:B------:R-:W-:-:S08]  /*06c0*/  IMAD.X R11, RZ, RZ, R5, P0 ;  /* 0x000000ffff0b7224 */ /* 0x000fd000000e0605 */
.L_x_33:
[----:B------:R-:W-:Y:S02]  /*06d0*/  IMAD.MOV.U32 R4, RZ, RZ, R2 ;  /* 0x000000ffff047224 */ /* 0x000fe400078e0002 */
[----:B------:R-:W-:-:S06]  /*06e0*/  IMAD.MOV.U32 R5, RZ, RZ, R11 ;  /* 0x000000ffff057224 */ /* 0x000fcc00078e000b */
[----:B0-----:R-:W2:Y:S01]  /*06f0*/  LDG.E.64 R4, desc[UR6][R4.64] ;  /* 0x0000000604047981 */ /* 0x001ea2000c1e1b00 */
[----:B------:R-:W-:Y:S01]  /*0700*/  VIADD R0, R0, 0x1 ;  /* 0x0000000100007836 */ /* 0x000fe20000000000 */
[----:B------:R-:W-:-:S04]  /*0710*/  IADD3 R2, P2, PT, R2, 0x219a0, RZ ;  /* 0x000219a002027810 */ /* 0x000fc80007f5e0ff */
[----:B------:R-:W-:Y:S01]  /*0720*/  ISETP.NE.AND P0, PT, R0, RZ, PT ;  /* 0x000000ff0000720c */ /* 0x000fe20003f05270 */
[----:B------:R-:W-:Y:S01]  /*0730*/  IMAD.X R11, RZ, RZ, R11, P2 ;  /* 0x000000ffff0b7224 */ /* 0x000fe200010e060b */
[----:B--2---:R-:W-:-:S05]  /*0740*/  IADD3 R8, P1, PT, R4, R8, RZ ;  /* 0x0000000804087210 */ /* 0x004fca0007f3e0ff */
[----:B------:R-:W-:-:S06]  /*0750*/  IMAD.X R9, R5, 0x1, R9, P1 ;  /* 0x0000000105097824 */ /* 0x000fcc00008e0609 */
[----:B------:R-:W-:Y:S05]  /*0760*/  @P0 BRA `(.L_x_33) ;  /* 0xfffffffc00d80947 */ /* 0x000fea000383ffff */
.L_x_28:
[----:B------:R-:W1:Y:S01]  /*0770*/  LDC R2, c[0x0][0x38c] ;  /* 0x0000e300ff027b82 */ /* 0x000e620000000800 */
[----:B------:R-:W-:Y:S01]  /*0780*/  IMAD.MOV.U32 R10, RZ, RZ, R8 ;  /* 0x000000ffff0a7224 */ /* 0x000fe200078e0008 */
[----:B------:R-:W-:Y:S01]  /*0790*/  MOV R0, 0x8 ;  /* 0x0000000800007802 */ /* 0x000fe20000000f00 */
[----:B------:R-:W-:Y:S01]  /*07a0*/  IMAD.MOV.U32 R11, RZ, RZ, R9 ;  /* 0x000000ffff0b7224 */ /* 0x000fe200078e0009 */
[----:B------:R-:W2:Y:S04]  /*07b0*/  LDCU.64 UR4, c[0x4][URZ] ;  /* 0x01000000ff0477ac */ /* 0x000ea80008000a00 */
[----:B------:R3:W-:Y:S01]  /*07c0*/  STL.64 [R1+0x8], R10 ;  /* 0x0000080a01007387 */ /* 0x0007e20000100a00 */
[----:B------:R3:W4:Y:S01]  /*07d0*/  LDC.64 R8, c[0x4][R0] ;  /* 0x0100000000087b82 */ /* 0x0007220000000a00 */
[----:B--2---:R-:W-:-:S02]  /*07e0*/  IMAD.U32 R4, RZ, RZ, UR4 ;  /* 0x00000004ff047e24 */ /* 0x004fc4000f8e00ff */
[----:B-1----:R3:W-:Y:S01]  /*07f0*/  STL.64 [R1], R2 ;  /* 0x0000000201007387 */ /* 0x0027e20000100a00 */
[----:B------:R-:W-:-:S07]  /*0800*/  IMAD.U32 R5, RZ, RZ, UR5 ;  /* 0x00000005ff057e24 */ /* 0x000fce000f8e00ff */
[----:B------:R-:W-:-:S07]  /*0810*/  LEPC R20, `(.L_x_34) ;  /* 0x000000001014794e */ /* 0x000fce0000000000 */
[----:B0--34-:R-:W-:Y:S05]  /*0820*/  CALL.ABS.NOINC R8 ;  /* 0x0000000008007343 */ /* 0x019fea0003c00000 */
.L_x_34:
[----:B------:R-:W-:Y:S05]  /*0830*/  EXIT ;  /* 0x000000000000794d */ /* 0x000fea0003800000 */
.L_x_35:
        /* <DEDUP_REMOVED lines=12> */
.L_x_38:


//--------------------- .nv.global.init           --------------------------
	.section	.nv.global.init,"aw",@progbits
.nv.global.init:
	.type		$str$2,@object
	.size		$str$2,(.L_0 - $str$2)
$str$2:
        /*0000*/ 	.byte	0x7e, 0x7e, 0x7e, 0x7e, 0x7e, 0x7e, 0x7e, 0x7e, 0x7e, 0x49, 0x6e, 0x73, 0x74, 0x72, 0x75, 0x63
        /*0010*/ 	.byte	0x74, 0x69, 0x6f, 0x6e, 0x73, 0x3a, 0x20, 0x25, 0x64, 0x2c, 0x20, 0x42, 0x61, 0x74, 0x63, 0x68
        /*0020*/ 	.byte	0x3a, 0x20, 0x25, 0x64, 0x2c, 0x20, 0x50, 0x72, 0x65, 0x64, 0x69, 0x63, 0x74, 0x69, 0x6f, 0x6e
        /*0030*/ 	.byte	0x3a, 0x20, 0x25, 0x6c, 0x75, 0x20, 0x7e, 0x7e, 0x7e, 0x7e, 0x7e, 0x7e, 0x7e, 0x7e, 0x7e, 0x0a
        /*0040*/ 	.byte	0x00
.L_0:


//--------------------- .nv.shared.reserved.0     --------------------------
	.section	.nv.shared.reserved.0,"aw",@nobits
	.weak		__nv_reservedSMEM_offset_0_alias
	.size		__nv_reservedSMEM_offset_0_alias, 0, 64
	.other		__nv_reservedSMEM_offset_0_alias,@"STO_CUDA_RESERVED_SHARED STV_DEFAULT"
__nv_reservedSMEM_offset_0_alias:
	.zero		0
	.zero		64


//--------------------- .nv.constant0._Z6updateP3ROBPfS1_S1_Pii --------------------------
	.section	.nv.constant0._Z6updateP3ROBPfS1_S1_Pii,"a",@progbits
	.sectionflags	@""
	.align	4
.nv.constant0._Z6updateP3ROBPfS1_S1_Pii:
	.zero		940


//--------------------- .nv.constant0._Z6resultP3ROBii --------------------------
	.section	.nv.constant0._Z6resultP3ROBii,"a",@progbits
	.sectionflags	@""
	.align	4
.nv.constant0._Z6resultP3ROBii:
	.zero		912


//--------------------- SYMBOLS --------------------------

	.type		.nv.reservedSmem.offset0,@object
	.size		.nv.reservedSmem.offset0,0x4
	.type		vprintf,@function
